// auto-generated by cutlass_sweep.gemm — config: {"arch": "sm_90", "cluster_m": 2, "cluster_n": 2, "dtype": "tf32", "stages": 3, "tile_k": 32, "tile_m": 64, "tile_n": 256}
#include "cutlass/cutlass.h"
#include "cutlass/gemm/collective/collective_builder.hpp"
#include "cutlass/gemm/device/gemm_universal_adapter.h"
#include "cutlass/gemm/kernel/gemm_universal.hpp"
#include "cutlass/epilogue/collective/collective_builder.hpp"

using ElemA = cutlass::tfloat32_t;
using ElemB = cutlass::tfloat32_t;
using ElemCD = cutlass::tfloat32_t;
using Acc  = float;
using TileShape    = cute::Shape<cute::_64, cute::_256, cute::_32>;
using ClusterShape = cute::Shape<cute::_2, cute::_2, cute::_1>;

using CollectiveEpilogue = typename cutlass::epilogue::collective::CollectiveBuilder<
    cutlass::arch::Sm90, cutlass::arch::OpClassTensorOp,
    TileShape, ClusterShape,
    cutlass::epilogue::collective::EpilogueTileAuto,
    Acc, Acc,
    ElemCD, cutlass::layout::RowMajor, 128 / cutlass::sizeof_bits<ElemCD>::value,
    ElemCD, cutlass::layout::RowMajor, 128 / cutlass::sizeof_bits<ElemCD>::value,
    cutlass::epilogue::collective::EpilogueScheduleAuto
  >::CollectiveOp;

using CollectiveMainloop = typename cutlass::gemm::collective::CollectiveBuilder<
    cutlass::arch::Sm90, cutlass::arch::OpClassTensorOp,
    ElemA, cutlass::layout::RowMajor, 128 / cutlass::sizeof_bits<ElemA>::value,
    ElemB, cutlass::layout::ColumnMajor, 128 / cutlass::sizeof_bits<ElemB>::value,
    Acc,
    TileShape, ClusterShape,
    cutlass::gemm::collective::StageCount<3>,
    cutlass::gemm::collective::KernelScheduleAuto
  >::CollectiveOp;

using GemmKernel = cutlass::gemm::kernel::GemmUniversal<
    cute::Shape<int,int,int,int>,
    CollectiveMainloop,
    CollectiveEpilogue
>;
using Gemm = cutlass::gemm::device::GemmUniversalAdapter<GemmKernel>;

// Force the device kernel symbol into the cubin without needing a host main.
auto* _anchor = &cutlass::device_kernel<GemmKernel>;


// ===== COMPILED SASS (sm_90a) =====

	.target	sm_90a

	.elftype	@"ET_EXEC"


//--------------------- .note.nv.tkinfo           --------------------------
	.section	.note.nv.tkinfo,"",@"SHT_NOTE"
	.sectionflags	@"SHF_NOTE_NV_TKINFO"
	.tkinfo
        /*0018*/ 	.word	0x00000002
        /*0030*/ 	.string	""
        /*0030*/ 	.string	"ptxas"
        /*0030*/ 	.string	"Cuda compilation tools, release 13.0, V13.0.88"
        /*0030*/ 	.string	"Build cuda_13.0.r13.0/compiler.36424714_0"
        /*0030*/ 	.string	"-arch sm_90a -m 64 "



//--------------------- .note.nv.cuinfo           --------------------------
	.section	.note.nv.cuinfo,"",@"SHT_NOTE"
	.sectionflags	@"SHF_NOTE_NV_CUINFO"
        /*0018*/ 	.short	0x0002
        /*001a*/ 	.short	0x005a
        /*001c*/ 	.short	0x0082
	.zero		2


//--------------------- .nv.info                  --------------------------
	.section	.nv.info,"",@"SHT_CUDA_INFO"
	.align	4


	//----- nvinfo : EIATTR_REGCOUNT
	.align		4
        /*0000*/ 	.byte	0x04, 0x2f
        /*0002*/ 	.short	(.L_15 - .L_14)
	.align		4
.L_14:
        /*0004*/ 	.word	index@(_ZN7cutlass13device_kernelINS_4gemm6kernel13GemmUniversalIN4cute5tupleIJiiiiEEENS1_10collective13CollectiveMmaINS1_34MainloopSm90TmaGmmaWarpSpecializedILi3ENS5_IJNS4_1CILi2EEESB_NSA_ILi1EEEEEENS1_32KernelTmaWarpSpecializedPingpongEEENS5_IJNSA_ILi64EEENSA_ILi256EEENSA_ILi32EEEEEENS_10tfloat32_tENS5_IJlSC_lEEESK_SL_NS4_8TiledMMAINS4_8MMA_AtomIJNS4_4SM904GMMA30MMA_64x256x8_F32TF32TF32_SS_TNILNSP_7ScaleInE1ELSR_1EEEEEENS4_6LayoutINS5_IJSC_SC_SC_EEENS5_IJNSA_ILi0EEESW_SW_EEEEENS5_IJNS4_10UnderscoreESZ_SZ_EEEEENS4_23SM90_TMA_LOAD_MULTICASTENS4_14ComposedLayoutINS4_7SwizzleILi3ELi4ELi3EEENS4_18smem_ptr_flag_bitsILi32EEENSU_INS5_IJNSA_ILi8EEESI_EEENS5_IJSI_SC_EEEEEEEvNS4_8identityES12_S1C_vS1D_EENS_8epilogue10collective6detail29Sm90TmaWarpSpecializedAdapterINS1G_15DefaultEpilogueISK_SL_SL_NS1F_6thread17LinearCombinationISK_Li1EffLNS1K_9ScaleType4KindE0ELNS_15FloatRoundStyleE2ESK_EENS1_15EpilogueDefaultEEEEEvvEEEEvNT_6ParamsE)
        /*0008*/ 	.word	0x000000a8


	//----- nvinfo : EIATTR_FRAME_SIZE
	.align		4
.L_15:
        /*000c*/ 	.byte	0x04, 0x11
        /*000e*/ 	.short	(.L_17 - .L_16)
	.align		4
.L_16:
        /*0010*/ 	.word	index@(_ZN7cutlass13device_kernelINS_4gemm6kernel13GemmUniversalIN4cute5tupleIJiiiiEEENS1_10collective13CollectiveMmaINS1_34MainloopSm90TmaGmmaWarpSpecializedILi3ENS5_IJNS4_1CILi2EEESB_NSA_ILi1EEEEEENS1_32KernelTmaWarpSpecializedPingpongEEENS5_IJNSA_ILi64EEENSA_ILi256EEENSA_ILi32EEEEEENS_10tfloat32_tENS5_IJlSC_lEEESK_SL_NS4_8TiledMMAINS4_8MMA_AtomIJNS4_4SM904GMMA30MMA_64x256x8_F32TF32TF32_SS_TNILNSP_7ScaleInE1ELSR_1EEEEEENS4_6LayoutINS5_IJSC_SC_SC_EEENS5_IJNSA_ILi0EEESW_SW_EEEEENS5_IJNS4_10UnderscoreESZ_SZ_EEEEENS4_23SM90_TMA_LOAD_MULTICASTENS4_14ComposedLayoutINS4_7SwizzleILi3ELi4ELi3EEENS4_18smem_ptr_flag_bitsILi32EEENSU_INS5_IJNSA_ILi8EEESI_EEENS5_IJSI_SC_EEEEEEEvNS4_8identityES12_S1C_vS1D_EENS_8epilogue10collective6detail29Sm90TmaWarpSpecializedAdapterINS1G_15DefaultEpilogueISK_SL_SL_NS1F_6thread17LinearCombinationISK_Li1EffLNS1K_9ScaleType4KindE0ELNS_15FloatRoundStyleE2ESK_EENS1_15EpilogueDefaultEEEEEvvEEEEvNT_6ParamsE)
        /*0014*/ 	.word	0x00000008


	//----- nvinfo : EIATTR_MIN_STACK_SIZE
	.align		4
.L_17:
        /*0018*/ 	.byte	0x04, 0x12
        /*001a*/ 	.short	(.L_19 - .L_18)
	.align		4
.L_18:
        /*001c*/ 	.word	index@(_ZN7cutlass13device_kernelINS_4gemm6kernel13GemmUniversalIN4cute5tupleIJiiiiEEENS1_10collective13CollectiveMmaINS1_34MainloopSm90TmaGmmaWarpSpecializedILi3ENS5_IJNS4_1CILi2EEESB_NSA_ILi1EEEEEENS1_32KernelTmaWarpSpecializedPingpongEEENS5_IJNSA_ILi64EEENSA_ILi256EEENSA_ILi32EEEEEENS_10tfloat32_tENS5_IJlSC_lEEESK_SL_NS4_8TiledMMAINS4_8MMA_AtomIJNS4_4SM904GMMA30MMA_64x256x8_F32TF32TF32_SS_TNILNSP_7ScaleInE1ELSR_1EEEEEENS4_6LayoutINS5_IJSC_SC_SC_EEENS5_IJNSA_ILi0EEESW_SW_EEEEENS5_IJNS4_10UnderscoreESZ_SZ_EEEEENS4_23SM90_TMA_LOAD_MULTICASTENS4_14ComposedLayoutINS4_7SwizzleILi3ELi4ELi3EEENS4_18smem_ptr_flag_bitsILi32EEENSU_INS5_IJNSA_ILi8EEESI_EEENS5_IJSI_SC_EEEEEEEvNS4_8identityES12_S1C_vS1D_EENS_8epilogue10collective6detail29Sm90TmaWarpSpecializedAdapterINS1G_15DefaultEpilogueISK_SL_SL_NS1F_6thread17LinearCombinationISK_Li1EffLNS1K_9ScaleType4KindE0ELNS_15FloatRoundStyleE2ESK_EENS1_15EpilogueDefaultEEEEEvvEEEEvNT_6ParamsE)
        /*0020*/ 	.word	0x00000008
.L_19:


//--------------------- .nv.compat                --------------------------
	.section	.nv.compat,"",@"SHT_CUDA_COMPAT_INFO"
	.align	4
        /*0000*/ 	.byte	0x02, 0x09, 0x01, 0x00, 0x02, 0x02, 0x04, 0x00, 0x02, 0x05, 0x05, 0x00, 0x03, 0x07, 0x01, 0x01
        /*0010*/ 	.byte	0x02, 0x03, 0x01, 0x00, 0x02, 0x06, 0x01, 0x00, 0x04, 0x0b, 0x08, 0x00, 0x00, 0x00, 0x00, 0x00
        /*0020*/ 	.byte	0x00, 0x00, 0x00, 0x00


//--------------------- .nv.info._ZN7cutlass13device_kernelINS_4gemm6kernel13GemmUniversalIN4cute5tupleIJiiiiEEENS1_10collective13CollectiveMmaINS1_34MainloopSm90TmaGmmaWarpSpecializedILi3ENS5_IJNS4_1CILi2EEESB_NSA_ILi1EEEEEENS1_32KernelTmaWarpSpecializedPingpongEEENS5_IJNSA_ILi64EEENSA_ILi256EEENSA_ILi32EEEEEENS_10tfloat32_tENS5_IJlSC_lEEESK_SL_NS4_8TiledMMAINS4_8MMA_AtomIJNS4_4SM904GMMA30MMA_64x256x8_F32TF32TF32_SS_TNILNSP_7ScaleInE1ELSR_1EEEEEENS4_6LayoutINS5_IJSC_SC_SC_EEENS5_IJNSA_ILi0EEESW_SW_EEEEENS5_IJNS4_10UnderscoreESZ_SZ_EEEEENS4_23SM90_TMA_LOAD_MULTICASTENS4_14ComposedLayoutINS4_7SwizzleILi3ELi4ELi3EEENS4_18smem_ptr_flag_bitsILi32EEENSU_INS5_IJNSA_ILi8EEESI_EEENS5_IJSI_SC_EEEEEEEvNS4_8identityES12_S1C_vS1D_EENS_8epilogue10collective6detail29Sm90TmaWarpSpecializedAdapterINS1G_15DefaultEpilogueISK_SL_SL_NS1F_6thread17LinearCombinationISK_Li1EffLNS1K_9ScaleType4KindE0ELNS_15FloatRoundStyleE2ESK_EENS1_15EpilogueDefaultEEEEEvvEEEEvNT_6ParamsE --------------------------
	.section	.nv.info._ZN7cutlass13device_kernelINS_4gemm6kernel13GemmUniversalIN4cute5tupleIJiiiiEEENS1_10collective13CollectiveMmaINS1_34MainloopSm90TmaGmmaWarpSpecializedILi3ENS5_IJNS4_1CILi2EEESB_NSA_ILi1EEEEEENS1_32KernelTmaWarpSpecializedPingpongEEENS5_IJNSA_ILi64EEENSA_ILi256EEENSA_ILi32EEEEEENS_10tfloat32_tENS5_IJlSC_lEEESK_SL_NS4_8TiledMMAINS4_8MMA_AtomIJNS4_4SM904GMMA30MMA_64x256x8_F32TF32TF32_SS_TNILNSP_7ScaleInE1ELSR_1EEEEEENS4_6LayoutINS5_IJSC_SC_SC_EEENS5_IJNSA_ILi0EEESW_SW_EEEEENS5_IJNS4_10UnderscoreESZ_SZ_EEEEENS4_23SM90_TMA_LOAD_MULTICASTENS4_14ComposedLayoutINS4_7SwizzleILi3ELi4ELi3EEENS4_18smem_ptr_flag_bitsILi32EEENSU_INS5_IJNSA_ILi8EEESI_EEENS5_IJSI_SC_EEEEEEEvNS4_8identityES12_S1C_vS1D_EENS_8epilogue10collective6detail29Sm90TmaWarpSpecializedAdapterINS1G_15DefaultEpilogueISK_SL_SL_NS1F_6thread17LinearCombinationISK_Li1EffLNS1K_9ScaleType4KindE0ELNS_15FloatRoundStyleE2ESK_EENS1_15EpilogueDefaultEEEEEvvEEEEvNT_6ParamsE,"",@"SHT_CUDA_INFO"
	.sectionflags	@""
	.align	4


	//----- nvinfo : EIATTR_CUDA_API_VERSION
	.align		4
        /*0000*/ 	.byte	0x04, 0x37
        /*0002*/ 	.short	(.L_21 - .L_20)
.L_20:
        /*0004*/ 	.word	0x00000082


	//----- nvinfo : EIATTR_KPARAM_INFO
	.align		4
.L_21:
        /*0008*/ 	.byte	0x04, 0x17
        /*000a*/ 	.short	(.L_23 - .L_22)
.L_22:
        /*000c*/ 	.word	0x00000000
        /*0010*/ 	.short	0x0000
        /*0012*/ 	.short	0x0070
        /*0014*/ 	.byte	0x00, 0xf0, 0x01, 0x10


	//----- nvinfo : EIATTR_SPARSE_MMA_MASK
	.align		4
.L_23:
        /*0018*/ 	.byte	0x03, 0x50
        /*001a*/ 	.short	0x0000


	//----- nvinfo : EIATTR_MAXREG_COUNT
	.align		4
        /*001c*/ 	.byte	0x03, 0x1b
        /*001e*/ 	.short	0x00a8


	//----- nvinfo : EIATTR_NUM_BARRIERS
	.align		4
        /*0020*/ 	.byte	0x02, 0x4c
        /*0022*/ 	.byte	0x01
	.zero		1


	//----- nvinfo : EIATTR_EXTERNS
	.align		4
        /*0024*/ 	.byte	0x04, 0x0f
        /*0026*/ 	.short	(.L_25 - .L_24)


	//   ....[0]....
	.align		4
.L_24:
        /*0028*/ 	.word	index@(__assertfail)


	//----- nvinfo : EIATTR_ANNOTATIONS
	.align		4
.L_25:
        /*002c*/ 	.byte	0x04, 0x55
        /*002e*/ 	.short	(.L_27 - .L_26)


	//   ....[0]....
.L_26:
        /*0030*/ 	.word	0x00000001
        /*0034*/ 	.byte	0x90, 0x0d, 0x00, 0x00, 0x01, 0x00, 0x00, 0x00, 0x20, 0x9f, 0x00, 0x00, 0x01, 0x00, 0x00, 0x00
        /*0044*/ 	.byte	0xa0, 0xac, 0x00, 0x00


	//----- nvinfo : EIATTR_MERCURY_ISA_VERSION
	.align		4
.L_27:
        /*0048*/ 	.byte	0x03, 0x5f
        /*004a*/ 	.short	0x0101


	//----- nvinfo : EIATTR_INT_WARP_WIDE_INSTR_OFFSETS
	.align		4
        /*004c*/ 	.byte	0x04, 0x31
        /*004e*/ 	.short	(.L_29 - .L_28)


	//   ....[0]....
.L_28:
        /*0050*/ 	.word	0x00000510


	//   ....[1]....
        /*0054*/ 	.word	0x00000540


	//   ....[2]....
        /*0058*/ 	.word	0x00000580


	//   ....[3]....
        /*005c*/ 	.word	0x000006b0


	//   ....[4]....
        /*0060*/ 	.word	0x000006c0


	//   ....[5]....
        /*0064*/ 	.word	0x000006d0


	//   ....[6]....
        /*0068*/ 	.word	0x00000770


	//   ....[7]....
        /*006c*/ 	.word	0x000007b0


	//   ....[8]....
        /*0070*/ 	.word	0x00002060


	//----- nvinfo : EIATTR_COOP_GROUP_MASK_REGIDS
	.align		4
.L_29:
        /*0074*/ 	.byte	0x04, 0x29
        /*0076*/ 	.short	(.L_31 - .L_30)


	//   ....[0]....
.L_30:
        /*0078*/ 	.word	0xffffffff


	//   ....[1]....
        /*007c*/ 	.word	0xffffffff


	//   ....[2]....
        /*0080*/ 	.word	0xffffffff


	//   ....[3]....
        /*0084*/ 	.word	0xffffffff


	//   ....[4]....
        /*0088*/ 	.word	0xffffffff


	//   ....[5]....
        /*008c*/ 	.word	0xffffffff


	//   ....[6]....
        /*0090*/ 	.word	0xffffffff


	//----- nvinfo : EIATTR_COOP_GROUP_INSTR_OFFSETS
	.align		4
.L_31:
        /*0094*/ 	.byte	0x04, 0x28
        /*0096*/ 	.short	(.L_33 - .L_32)


	//   ....[0]....
.L_32:
        /*0098*/ 	.word	0x00000070


	//   ....[1]....
        /*009c*/ 	.word	0x00000080


	//   ....[2]....
        /*00a0*/ 	.word	0x00000140


	//   ....[3]....
        /*00a4*/ 	.word	0x000002d0


	//   ....[4]....
        /*00a8*/ 	.word	0x00000310


	//   ....[5]....
        /*00ac*/ 	.word	0x000006f0


	//   ....[6]....
        /*00b0*/ 	.word	0x00000930


	//----- nvinfo : EIATTR_REG_RECONFIG
	.align		4
.L_33:
        /*00b4*/ 	.byte	0x01, 0x54
	.zero		2


	//----- nvinfo : EIATTR_SYSCALL_OFFSETS
	.align		4
        /*00b8*/ 	.byte	0x04, 0x46
        /*00ba*/ 	.short	(.L_35 - .L_34)


	//   ....[0]....
.L_34:
        /*00bc*/ 	.word	0x000017c0


	//----- nvinfo : EIATTR_MBARRIER_INSTR_OFFSETS
	.align		4
.L_35:
        /*00c0*/ 	.byte	0x04, 0x39
        /*00c2*/ 	.short	(.L_37 - .L_36)


	//   ....[0]....
.L_36:
        /*00c4*/ 	.word	0x00000260
        /*00c8*/ 	.word	0x000000ff
        /*00cc*/ 	.word	0x00000000
        /*00d0*/ 	.short	0x0100
        /*00d2*/ 	.byte	0x08
	.zero		1


	//   ....[1]....
        /*00d4*/ 	.word	0x00000270
        /*00d8*/ 	.word	0x000000ff
        /*00dc*/ 	.word	0x00000018
        /*00e0*/ 	.short	0x0100
        /*00e2*/ 	.byte	0x08
	.zero		1


	//   ....[2]....
        /*00e4*/ 	.word	0x00000280
        /*00e8*/ 	.word	0x000000ff
        /*00ec*/ 	.word	0x00000008
        /*00f0*/ 	.short	0x0100
        /*00f2*/ 	.byte	0x08
	.zero		1


	//   ....[3]....
        /*00f4*/ 	.word	0x00000290
        /*00f8*/ 	.word	0x000000ff
        /*00fc*/ 	.word	0x00000020
        /*0100*/ 	.short	0x0100
        /*0102*/ 	.byte	0x08
	.zero		1


	//   ....[4]....
        /*0104*/ 	.word	0x000002a0
        /*0108*/ 	.word	0x000000ff
        /*010c*/ 	.word	0x00000010
        /*0110*/ 	.short	0x0100
        /*0112*/ 	.byte	0x08
	.zero		1


	//   ....[5]....
        /*0114*/ 	.word	0x000002b0
        /*0118*/ 	.word	0x000000ff
        /*011c*/ 	.word	0x00000028
        /*0120*/ 	.short	0x0100
        /*0122*/ 	.byte	0x08
	.zero		1


	//   ....[6]....
        /*0124*/ 	.word	0x000007e0
        /*0128*/ 	.word	0x000000ff
        /*012c*/ 	.word	0x00000060
        /*0130*/ 	.short	0x0100
        /*0132*/ 	.byte	0x08
	.zero		1


	//   ....[7]....
        /*0134*/ 	.word	0x00000870
        /*0138*/ 	.word	0x000000ff
        /*013c*/ 	.word	0x00000068
        /*0140*/ 	.short	0x0100
        /*0142*/ 	.byte	0x08
	.zero		1


	//   ....[8]....
        /*0144*/ 	.word	0x000008b0
        /*0148*/ 	.word	0x000000ff
        /*014c*/ 	.word	0x00000040
        /*0150*/ 	.short	0x0100
        /*0152*/ 	.byte	0x09
	.zero		1


	//   ....[9]....
        /*0154*/ 	.word	0x000008c0
        /*0158*/ 	.word	0x000000ff
        /*015c*/ 	.word	0x00000048
        /*0160*/ 	.short	0x0100
        /*0162*/ 	.byte	0x09
	.zero		1


	//   ....[10]....
        /*0164*/ 	.word	0x000008d0
        /*0168*/ 	.word	0x000000ff
        /*016c*/ 	.word	0x00000050
        /*0170*/ 	.short	0x0100
        /*0172*/ 	.byte	0x09
	.zero		1


	//   ....[11]....
        /*0174*/ 	.word	0x000008e0
        /*0178*/ 	.word	0x000000ff
        /*017c*/ 	.word	0x00000058
        /*0180*/ 	.short	0x0100
        /*0182*/ 	.byte	0x09
	.zero		1


	//   ....[12]....
        /*0184*/ 	.word	0x000016a0
        /*0188*/ 	.word	0x0000009f
        /*018c*/ 	.word	0x00000000
        /*0190*/ 	.short	0x010a
        /*0192*/ 	.byte	0x2a
	.zero		1


	//   ....[13]....
        /*0194*/ 	.word	0x00001840
        /*0198*/ 	.word	0x00000003
        /*019c*/ 	.word	0x00000000
        /*01a0*/ 	.short	0x010a
        /*01a2*/ 	.byte	0x3f
	.zero		1


	//   ....[14]....
        /*01a4*/ 	.word	0x000018a0
        /*01a8*/ 	.word	0x00000003
        /*01ac*/ 	.word	0x00000000
        /*01b0*/ 	.short	0x010a
        /*01b2*/ 	.byte	0x3f
	.zero		1


	//   ....[15]....
        /*01b4*/ 	.word	0x00001c30
        /*01b8*/ 	.word	0x000000ff
        /*01bc*/ 	.word	0x00000000
        /*01c0*/ 	.short	0x010a
        /*01c2*/ 	.byte	0x04
	.zero		1


	//   ....[16]....
        /*01c4*/ 	.word	0x00001c70
        /*01c8*/ 	.word	0x000000ff
        /*01cc*/ 	.word	0x00000000
        /*01d0*/ 	.short	0x010a
        /*01d2*/ 	.byte	0x04
	.zero		1


	//   ....[17]....
        /*01d4*/ 	.word	0x00001f00
        /*01d8*/ 	.word	0x00000005
        /*01dc*/ 	.word	0x00000000
        /*01e0*/ 	.short	0x0101
        /*01e2*/ 	.byte	0x3f
	.zero		1


	//   ....[18]....
        /*01e4*/ 	.word	0x00002000
        /*01e8*/ 	.word	0x000000a0
        /*01ec*/ 	.word	0x00000000
        /*01f0*/ 	.short	0x0101
        /*01f2*/ 	.byte	0x2d
	.zero		1


	//   ....[19]....
        /*01f4*/ 	.word	0x00002100
        /*01f8*/ 	.word	0x00000003
        /*01fc*/ 	.word	0x00000000
        /*0200*/ 	.short	0x0101
        /*0202*/ 	.byte	0x3f
	.zero		1


	//   ....[20]....
        /*0204*/ 	.word	0x000021c0
        /*0208*/ 	.word	0x0000009f
        /*020c*/ 	.word	0x00000010
        /*0210*/ 	.short	0x010a
        /*0212*/ 	.byte	0x2a
	.zero		1


	//   ....[21]....
        /*0214*/ 	.word	0x00009f40
        /*0218*/ 	.word	0x000000a2
        /*021c*/ 	.word	0x00000000
        /*0220*/ 	.short	0x0101
        /*0222*/ 	.byte	0x2d
	.zero		1


	//   ....[22]....
        /*0224*/ 	.word	0x0000a9c0
        /*0228*/ 	.word	0x0000000a
        /*022c*/ 	.word	0x00000018
        /*0230*/ 	.short	0x010a
        /*0232*/ 	.byte	0x3f
	.zero		1


	//   ....[23]....
        /*0234*/ 	.word	0x0000adb0
        /*0238*/ 	.word	0x00000005
        /*023c*/ 	.word	0x00000068
        /*0240*/ 	.short	0x0101
        /*0242*/ 	.byte	0x3f
	.zero		1


	//   ....[24]....
        /*0244*/ 	.word	0x0000b530
        /*0248*/ 	.word	0x00000009
        /*024c*/ 	.word	0x00000000
        /*0250*/ 	.short	0x010a
        /*0252*/ 	.byte	0x3f
	.zero		1


	//   ....[25]....
        /*0254*/ 	.word	0x0000b5b0
        /*0258*/ 	.word	0x00000006
        /*025c*/ 	.word	0x00000000
        /*0260*/ 	.short	0x010a
        /*0262*/ 	.byte	0x3f
	.zero		1


	//   ....[26]....
        /*0264*/ 	.word	0x0000b640
        /*0268*/ 	.word	0x00000003
        /*026c*/ 	.word	0x00000000
        /*0270*/ 	.short	0x010a
        /*0272*/ 	.byte	0x3f
	.zero		1


	//   ....[27]....
        /*0274*/ 	.word	0x0000b6a0
        /*0278*/ 	.word	0x000000a1
        /*027c*/ 	.word	0x00000000
        /*0280*/ 	.short	0x010a
        /*0282*/ 	.byte	0x3f
	.zero		1


	//   ....[28]....
        /*0284*/ 	.word	0x0000b6f0
        /*0288*/ 	.word	0x00000003
        /*028c*/ 	.word	0x00000000
        /*0290*/ 	.short	0x010a
        /*0292*/ 	.byte	0x3f
	.zero		1


	//   ....[29]....
        /*0294*/ 	.word	0x0000b750
        /*0298*/ 	.word	0x00000005
        /*029c*/ 	.word	0x00000000
        /*02a0*/ 	.short	0x010a
        /*02a2*/ 	.byte	0x3f
	.zero		1


	//   ....[30]....
        /*02a4*/ 	.word	0x0000b7a0
        /*02a8*/ 	.word	0x000000a1
        /*02ac*/ 	.word	0x00000010
        /*02b0*/ 	.short	0x010a
        /*02b2*/ 	.byte	0x3f
	.zero		1


	//   ....[31]....
        /*02b4*/ 	.word	0x0000b870
        /*02b8*/ 	.word	0x0000000a
        /*02bc*/ 	.word	0x00000018
        /*02c0*/ 	.short	0x010a
        /*02c2*/ 	.byte	0x3f
	.zero		1


	//   ....[32]....
        /*02c4*/ 	.word	0x0000b940
        /*02c8*/ 	.word	0x00000009
        /*02cc*/ 	.word	0x00000000
        /*02d0*/ 	.short	0x010a
        /*02d2*/ 	.byte	0x3f
	.zero		1


	//   ....[33]....
        /*02d4*/ 	.word	0x0000b990
        /*02d8*/ 	.word	0x00000006
        /*02dc*/ 	.word	0x00000000
        /*02e0*/ 	.short	0x010a
        /*02e2*/ 	.byte	0x3f
	.zero		1


	//----- nvinfo : EIATTR_NUM_MBARRIERS
	.align		4
.L_37:
        /*02e4*/ 	.byte	0x03, 0x38
        /*02e6*/ 	.short	0x000c


	//----- nvinfo : EIATTR_EXIT_INSTR_OFFSETS
	.align		4
        /*02e8*/ 	.byte	0x04, 0x1c
        /*02ea*/ 	.short	(.L_39 - .L_38)


	//   ....[0]....
.L_38:
        /*02ec*/ 	.word	0x000013d0


	//   ....[1]....
        /*02f0*/ 	.word	0x00001430


	//   ....[2]....
        /*02f4*/ 	.word	0x0000a5d0


	//   ....[3]....
        /*02f8*/ 	.word	0x0000a600


	//   ....[4]....
        /*02fc*/ 	.word	0x0000b690


	//----- nvinfo : EIATTR_MAX_THREADS
	.align		4
.L_39:
        /*0300*/ 	.byte	0x04, 0x05
        /*0302*/ 	.short	(.L_41 - .L_40)
.L_40:
        /*0304*/ 	.word	0x00000180
        /*0308*/ 	.word	0x00000001
        /*030c*/ 	.word	0x00000001


	//----- nvinfo : EIATTR_CRS_STACK_SIZE
	.align		4
.L_41:
        /*0310*/ 	.byte	0x04, 0x1e
        /*0312*/ 	.short	(.L_43 - .L_42)
.L_42:
        /*0314*/ 	.word	0x00000000


	//----- nvinfo : EIATTR_CBANK_PARAM_SIZE
	.align		4
.L_43:
        /*0318*/ 	.byte	0x03, 0x19
        /*031a*/ 	.short	0x0470


	//----- nvinfo : EIATTR_PARAM_CBANK
	.align		4
        /*031c*/ 	.byte	0x04, 0x0a
        /*031e*/ 	.short	(.L_45 - .L_44)
	.align		4
.L_44:
        /*0320*/ 	.word	index@(.nv.constant0._ZN7cutlass13device_kernelINS_4gemm6kernel13GemmUniversalIN4cute5tupleIJiiiiEEENS1_10collective13CollectiveMmaINS1_34MainloopSm90TmaGmmaWarpSpecializedILi3ENS5_IJNS4_1CILi2EEESB_NSA_ILi1EEEEEENS1_32KernelTmaWarpSpecializedPingpongEEENS5_IJNSA_ILi64EEENSA_ILi256EEENSA_ILi32EEEEEENS_10tfloat32_tENS5_IJlSC_lEEESK_SL_NS4_8TiledMMAINS4_8MMA_AtomIJNS4_4SM904GMMA30MMA_64x256x8_F32TF32TF32_SS_TNILNSP_7ScaleInE1ELSR_1EEEEEENS4_6LayoutINS5_IJSC_SC_SC_EEENS5_IJNSA_ILi0EEESW_SW_EEEEENS5_IJNS4_10UnderscoreESZ_SZ_EEEEENS4_23SM90_TMA_LOAD_MULTICASTENS4_14ComposedLayoutINS4_7SwizzleILi3ELi4ELi3EEENS4_18smem_ptr_flag_bitsILi32EEENSU_INS5_IJNSA_ILi8EEESI_EEENS5_IJSI_SC_EEEEEEEvNS4_8identityES12_S1C_vS1D_EENS_8epilogue10collective6detail29Sm90TmaWarpSpecializedAdapterINS1G_15DefaultEpilogueISK_SL_SL_NS1F_6thread17LinearCombinationISK_Li1EffLNS1K_9ScaleType4KindE0ELNS_15FloatRoundStyleE2ESK_EENS1_15EpilogueDefaultEEEEEvvEEEEvNT_6ParamsE)
        /*0324*/ 	.short	0x0210
        /*0326*/ 	.short	0x0470


	//----- nvinfo : EIATTR_SW_WAR
	.align		4
.L_45:
        /*0328*/ 	.byte	0x04, 0x36
        /*032a*/ 	.short	(.L_47 - .L_46)
.L_46:
        /*032c*/ 	.word	0x00000008
.L_47:


//--------------------- .nv.callgraph             --------------------------
	.section	.nv.callgraph,"",@"SHT_CUDA_CALLGRAPH"
	.align	4
	.sectionentsize	8
	.align		4
        /*0000*/ 	.word	0x00000000
	.align		4
        /*0004*/ 	.word	0xffffffff
	.align		4
        /*0008*/ 	.word	index@(_ZN7cutlass13device_kernelINS_4gemm6kernel13GemmUniversalIN4cute5tupleIJiiiiEEENS1_10collective13CollectiveMmaINS1_34MainloopSm90TmaGmmaWarpSpecializedILi3ENS5_IJNS4_1CILi2EEESB_NSA_ILi1EEEEEENS1_32KernelTmaWarpSpecializedPingpongEEENS5_IJNSA_ILi64EEENSA_ILi256EEENSA_ILi32EEEEEENS_10tfloat32_tENS5_IJlSC_lEEESK_SL_NS4_8TiledMMAINS4_8MMA_AtomIJNS4_4SM904GMMA30MMA_64x256x8_F32TF32TF32_SS_TNILNSP_7ScaleInE1ELSR_1EEEEEENS4_6LayoutINS5_IJSC_SC_SC_EEENS5_IJNSA_ILi0EEESW_SW_EEEEENS5_IJNS4_10UnderscoreESZ_SZ_EEEEENS4_23SM90_TMA_LOAD_MULTICASTENS4_14ComposedLayoutINS4_7SwizzleILi3ELi4ELi3EEENS4_18smem_ptr_flag_bitsILi32EEENSU_INS5_IJNSA_ILi8EEESI_EEENS5_IJSI_SC_EEEEEEEvNS4_8identityES12_S1C_vS1D_EENS_8epilogue10collective6detail29Sm90TmaWarpSpecializedAdapterINS1G_15DefaultEpilogueISK_SL_SL_NS1F_6thread17LinearCombinationISK_Li1EffLNS1K_9ScaleType4KindE0ELNS_15FloatRoundStyleE2ESK_EENS1_15EpilogueDefaultEEEEEvvEEEEvNT_6ParamsE)
	.align		4
        /*000c*/ 	.word	index@(__assertfail)
	.align		4
        /*0010*/ 	.word	0x00000000
	.align		4
        /*0014*/ 	.word	0xfffffffe
	.align		4
        /*0018*/ 	.word	0x00000000
	.align		4
        /*001c*/ 	.word	0xfffffffd
	.align		4
        /*0020*/ 	.word	0x00000000
	.align		4
        /*0024*/ 	.word	0xfffffffc


//--------------------- .nv.constant4             --------------------------
	.section	.nv.constant4,"a",@progbits
	.align	8
	.align		8
.nv.constant4:
        /*0000*/ 	.dword	__assertfail
	.align		8
        /*0008*/ 	.dword	__unnamed_1
	.align		8
        /*0010*/ 	.dword	_ZN39_INTERNAL_24c907d5_4_k_cu_b40b370a_65144cuda3std3__45__cpo5beginE
	.align		8
        /*0018*/ 	.dword	_ZN39_INTERNAL_24c907d5_4_k_cu_b40b370a_65144cuda3std3__45__cpo3endE
	.align		8
        /*0020*/ 	.dword	_ZN39_INTERNAL_24c907d5_4_k_cu_b40b370a_65144cuda3std3__45__cpo6cbeginE
	.align		8
        /*0028*/ 	.dword	_ZN39_INTERNAL_24c907d5_4_k_cu_b40b370a_65144cuda3std3__45__cpo4cendE
	.align		8
        /*0030*/ 	.dword	_ZN39_INTERNAL_24c907d5_4_k_cu_b40b370a_65144cuda3std3__441_GLOBAL__N__24c907d5_4_k_cu_b40b370a_65146ignoreE
	.align		8
        /*0038*/ 	.dword	_ZN39_INTERNAL_24c907d5_4_k_cu_b40b370a_65144cuda3std3__419piecewise_constructE
	.align		8
        /*0040*/ 	.dword	_ZN39_INTERNAL_24c907d5_4_k_cu_b40b370a_65144cuda3std3__48in_placeE
	.align		8
        /*0048*/ 	.dword	_ZN39_INTERNAL_24c907d5_4_k_cu_b40b370a_65144cuda3std6ranges3__45__cpo4swapE
	.align		8
        /*0050*/ 	.dword	_ZN39_INTERNAL_24c907d5_4_k_cu_b40b370a_65144cuda3std6ranges3__45__cpo9iter_moveE
	.align		8
        /*0058*/ 	.dword	_ZN39_INTERNAL_24c907d5_4_k_cu_b40b370a_65144cute7productE
	.align		8
        /*0060*/ 	.dword	_ZN39_INTERNAL_24c907d5_4_k_cu_b40b370a_65144cute1_E
	.align		8
        /*0068*/ 	.dword	$str$22
	.align		8
        /*0070*/ 	.dword	$str$23


//--------------------- .text._ZN7cutlass13device_kernelINS_4gemm6kernel13GemmUniversalIN4cute5tupleIJiiiiEEENS1_10collective13CollectiveMmaINS1_34MainloopSm90TmaGmmaWarpSpecializedILi3ENS5_IJNS4_1CILi2EEESB_NSA_ILi1EEEEEENS1_32KernelTmaWarpSpecializedPingpongEEENS5_IJNSA_ILi64EEENSA_ILi256EEENSA_ILi32EEEEEENS_10tfloat32_tENS5_IJlSC_lEEESK_SL_NS4_8TiledMMAINS4_8MMA_AtomIJNS4_4SM904GMMA30MMA_64x256x8_F32TF32TF32_SS_TNILNSP_7ScaleInE1ELSR_1EEEEEENS4_6LayoutINS5_IJSC_SC_SC_EEENS5_IJNSA_ILi0EEESW_SW_EEEEENS5_IJNS4_10UnderscoreESZ_SZ_EEEEENS4_23SM90_TMA_LOAD_MULTICASTENS4_14ComposedLayoutINS4_7SwizzleILi3ELi4ELi3EEENS4_18smem_ptr_flag_bitsILi32EEENSU_INS5_IJNSA_ILi8EEESI_EEENS5_IJSI_SC_EEEEEEEvNS4_8identityES12_S1C_vS1D_EENS_8epilogue10collective6detail29Sm90TmaWarpSpecializedAdapterINS1G_15DefaultEpilogueISK_SL_SL_NS1F_6thread17LinearCombinationISK_Li1EffLNS1K_9ScaleType4KindE0ELNS_15FloatRoundStyleE2ESK_EENS1_15EpilogueDefaultEEEEEvvEEEEvNT_6ParamsE --------------------------
	.section	.text._ZN7cutlass13device_kernelINS_4gemm6kernel13GemmUniversalIN4cute5tupleIJiiiiEEENS1_10collective13CollectiveMmaINS1_34MainloopSm90TmaGmmaWarpSpecializedILi3ENS5_IJNS4_1CILi2EEESB_NSA_ILi1EEEEEENS1_32KernelTmaWarpSpecializedPingpongEEENS5_IJNSA_ILi64EEENSA_ILi256EEENSA_ILi32EEEEEENS_10tfloat32_tENS5_IJlSC_lEEESK_SL_NS4_8TiledMMAINS4_8MMA_AtomIJNS4_4SM904GMMA30MMA_64x256x8_F32TF32TF32_SS_TNILNSP_7ScaleInE1ELSR_1EEEEEENS4_6LayoutINS5_IJSC_SC_SC_EEENS5_IJNSA_ILi0EEESW_SW_EEEEENS5_IJNS4_10UnderscoreESZ_SZ_EEEEENS4_23SM90_TMA_LOAD_MULTICASTENS4_14ComposedLayoutINS4_7SwizzleILi3ELi4ELi3EEENS4_18smem_ptr_flag_bitsILi32EEENSU_INS5_IJNSA_ILi8EEESI_EEENS5_IJSI_SC_EEEEEEEvNS4_8identityES12_S1C_vS1D_EENS_8epilogue10collective6detail29Sm90TmaWarpSpecializedAdapterINS1G_15DefaultEpilogueISK_SL_SL_NS1F_6thread17LinearCombinationISK_Li1EffLNS1K_9ScaleType4KindE0ELNS_15FloatRoundStyleE2ESK_EENS1_15EpilogueDefaultEEEEEvvEEEEvNT_6ParamsE,"ax",@progbits
	.align	128
.text._ZN7cutlass13device_kernelINS_4gemm6kernel13GemmUniversalIN4cute5tupleIJiiiiEEENS1_10collective13CollectiveMmaINS1_34MainloopSm90TmaGmmaWarpSpecializedILi3ENS5_IJNS4_1CILi2EEESB_NSA_ILi1EEEEEENS1_32KernelTmaWarpSpecializedPingpongEEENS5_IJNSA_ILi64EEENSA_ILi256EEENSA_ILi32EEEEEENS_10tfloat32_tENS5_IJlSC_lEEESK_SL_NS4_8TiledMMAINS4_8MMA_AtomIJNS4_4SM904GMMA30MMA_64x256x8_F32TF32TF32_SS_TNILNSP_7ScaleInE1ELSR_1EEEEEENS4_6LayoutINS5_IJSC_SC_SC_EEENS5_IJNSA_ILi0EEESW_SW_EEEEENS5_IJNS4_10UnderscoreESZ_SZ_EEEEENS4_23SM90_TMA_LOAD_MULTICASTENS4_14ComposedLayoutINS4_7SwizzleILi3ELi4ELi3EEENS4_18smem_ptr_flag_bitsILi32EEENSU_INS5_IJNSA_ILi8EEESI_EEENS5_IJSI_SC_EEEEEEEvNS4_8identityES12_S1C_vS1D_EENS_8epilogue10collective6detail29Sm90TmaWarpSpecializedAdapterINS1G_15DefaultEpilogueISK_SL_SL_NS1F_6thread17LinearCombinationISK_Li1EffLNS1K_9ScaleType4KindE0ELNS_15FloatRoundStyleE2ESK_EENS1_15EpilogueDefaultEEEEEvvEEEEvNT_6ParamsE:
        .type           _ZN7cutlass13device_kernelINS_4gemm6kernel13GemmUniversalIN4cute5tupleIJiiiiEEENS1_10collective13CollectiveMmaINS1_34MainloopSm90TmaGmmaWarpSpecializedILi3ENS5_IJNS4_1CILi2EEESB_NSA_ILi1EEEEEENS1_32KernelTmaWarpSpecializedPingpongEEENS5_IJNSA_ILi64EEENSA_ILi256EEENSA_ILi32EEEEEENS_10tfloat32_tENS5_IJlSC_lEEESK_SL_NS4_8TiledMMAINS4_8MMA_AtomIJNS4_4SM904GMMA30MMA_64x256x8_F32TF32TF32_SS_TNILNSP_7ScaleInE1ELSR_1EEEEEENS4_6LayoutINS5_IJSC_SC_SC_EEENS5_IJNSA_ILi0EEESW_SW_EEEEENS5_IJNS4_10UnderscoreESZ_SZ_EEEEENS4_23SM90_TMA_LOAD_MULTICASTENS4_14ComposedLayoutINS4_7SwizzleILi3ELi4ELi3EEENS4_18smem_ptr_flag_bitsILi32EEENSU_INS5_IJNSA_ILi8EEESI_EEENS5_IJSI_SC_EEEEEEEvNS4_8identityES12_S1C_vS1D_EENS_8epilogue10collective6detail29Sm90TmaWarpSpecializedAdapterINS1G_15DefaultEpilogueISK_SL_SL_NS1F_6thread17LinearCombinationISK_Li1EffLNS1K_9ScaleType4KindE0ELNS_15FloatRoundStyleE2ESK_EENS1_15EpilogueDefaultEEEEEvvEEEEvNT_6ParamsE,@function
        .size           _ZN7cutlass13device_kernelINS_4gemm6kernel13GemmUniversalIN4cute5tupleIJiiiiEEENS1_10collective13CollectiveMmaINS1_34MainloopSm90TmaGmmaWarpSpecializedILi3ENS5_IJNS4_1CILi2EEESB_NSA_ILi1EEEEEENS1_32KernelTmaWarpSpecializedPingpongEEENS5_IJNSA_ILi64EEENSA_ILi256EEENSA_ILi32EEEEEENS_10tfloat32_tENS5_IJlSC_lEEESK_SL_NS4_8TiledMMAINS4_8MMA_AtomIJNS4_4SM904GMMA30MMA_64x256x8_F32TF32TF32_SS_TNILNSP_7ScaleInE1ELSR_1EEEEEENS4_6LayoutINS5_IJSC_SC_SC_EEENS5_IJNSA_ILi0EEESW_SW_EEEEENS5_IJNS4_10UnderscoreESZ_SZ_EEEEENS4_23SM90_TMA_LOAD_MULTICASTENS4_14ComposedLayoutINS4_7SwizzleILi3ELi4ELi3EEENS4_18smem_ptr_flag_bitsILi32EEENSU_INS5_IJNSA_ILi8EEESI_EEENS5_IJSI_SC_EEEEEEEvNS4_8identityES12_S1C_vS1D_EENS_8epilogue10collective6detail29Sm90TmaWarpSpecializedAdapterINS1G_15DefaultEpilogueISK_SL_SL_NS1F_6thread17LinearCombinationISK_Li1EffLNS1K_9ScaleType4KindE0ELNS_15FloatRoundStyleE2ESK_EENS1_15EpilogueDefaultEEEEEvvEEEEvNT_6ParamsE,(.L_x_327 - _ZN7cutlass13device_kernelINS_4gemm6kernel13GemmUniversalIN4cute5tupleIJiiiiEEENS1_10collective13CollectiveMmaINS1_34MainloopSm90TmaGmmaWarpSpecializedILi3ENS5_IJNS4_1CILi2EEESB_NSA_ILi1EEEEEENS1_32KernelTmaWarpSpecializedPingpongEEENS5_IJNSA_ILi64EEENSA_ILi256EEENSA_ILi32EEEEEENS_10tfloat32_tENS5_IJlSC_lEEESK_SL_NS4_8TiledMMAINS4_8MMA_AtomIJNS4_4SM904GMMA30MMA_64x256x8_F32TF32TF32_SS_TNILNSP_7ScaleInE1ELSR_1EEEEEENS4_6LayoutINS5_IJSC_SC_SC_EEENS5_IJNSA_ILi0EEESW_SW_EEEEENS5_IJNS4_10UnderscoreESZ_SZ_EEEEENS4_23SM90_TMA_LOAD_MULTICASTENS4_14ComposedLayoutINS4_7SwizzleILi3ELi4ELi3EEENS4_18smem_ptr_flag_bitsILi32EEENSU_INS5_IJNSA_ILi8EEESI_EEENS5_IJSI_SC_EEEEEEEvNS4_8identityES12_S1C_vS1D_EENS_8epilogue10collective6detail29Sm90TmaWarpSpecializedAdapterINS1G_15DefaultEpilogueISK_SL_SL_NS1F_6thread17LinearCombinationISK_Li1EffLNS1K_9ScaleType4KindE0ELNS_15FloatRoundStyleE2ESK_EENS1_15EpilogueDefaultEEEEEvvEEEEvNT_6ParamsE)
        .other          _ZN7cutlass13device_kernelINS_4gemm6kernel13GemmUniversalIN4cute5tupleIJiiiiEEENS1_10collective13CollectiveMmaINS1_34MainloopSm90TmaGmmaWarpSpecializedILi3ENS5_IJNS4_1CILi2EEESB_NSA_ILi1EEEEEENS1_32KernelTmaWarpSpecializedPingpongEEENS5_IJNSA_ILi64EEENSA_ILi256EEENSA_ILi32EEEEEENS_10tfloat32_tENS5_IJlSC_lEEESK_SL_NS4_8TiledMMAINS4_8MMA_AtomIJNS4_4SM904GMMA30MMA_64x256x8_F32TF32TF32_SS_TNILNSP_7ScaleInE1ELSR_1EEEEEENS4_6LayoutINS5_IJSC_SC_SC_EEENS5_IJNSA_ILi0EEESW_SW_EEEEENS5_IJNS4_10UnderscoreESZ_SZ_EEEEENS4_23SM90_TMA_LOAD_MULTICASTENS4_14ComposedLayoutINS4_7SwizzleILi3ELi4ELi3EEENS4_18smem_ptr_flag_bitsILi32EEENSU_INS5_IJNSA_ILi8EEESI_EEENS5_IJSI_SC_EEEEEEEvNS4_8identityES12_S1C_vS1D_EENS_8epilogue10collective6detail29Sm90TmaWarpSpecializedAdapterINS1G_15DefaultEpilogueISK_SL_SL_NS1F_6thread17LinearCombinationISK_Li1EffLNS1K_9ScaleType4KindE0ELNS_15FloatRoundStyleE2ESK_EENS1_15EpilogueDefaultEEEEEvvEEEEvNT_6ParamsE,@"STO_CUDA_ENTRY STV_DEFAULT"
_ZN7cutlass13device_kernelINS_4gemm6kernel13GemmUniversalIN4cute5tupleIJiiiiEEENS1_10collective13CollectiveMmaINS1_34MainloopSm90TmaGmmaWarpSpecializedILi3ENS5_IJNS4_1CILi2EEESB_NSA_ILi1EEEEEENS1_32KernelTmaWarpSpecializedPingpongEEENS5_IJNSA_ILi64EEENSA_ILi256EEENSA_ILi32EEEEEENS_10tfloat32_tENS5_IJlSC_lEEESK_SL_NS4_8TiledMMAINS4_8MMA_AtomIJNS4_4SM904GMMA30MMA_64x256x8_F32TF32TF32_SS_TNILNSP_7ScaleInE1ELSR_1EEEEEENS4_6LayoutINS5_IJSC_SC_SC_EEENS5_IJNSA_ILi0EEESW_SW_EEEEENS5_IJNS4_10UnderscoreESZ_SZ_EEEEENS4_23SM90_TMA_LOAD_MULTICASTENS4_14ComposedLayoutINS4_7SwizzleILi3ELi4ELi3EEENS4_18smem_ptr_flag_bitsILi32EEENSU_INS5_IJNSA_ILi8EEESI_EEENS5_IJSI_SC_EEEEEEEvNS4_8identityES12_S1C_vS1D_EENS_8epilogue10collective6detail29Sm90TmaWarpSpecializedAdapterINS1G_15DefaultEpilogueISK_SL_SL_NS1F_6thread17LinearCombinationISK_Li1EffLNS1K_9ScaleType4KindE0ELNS_15FloatRoundStyleE2ESK_EENS1_15EpilogueDefaultEEEEEvvEEEEvNT_6ParamsE:
[----:B------:R-:W0:Y:S02]  /*0000*/  LDC R1, c[0x0][0x28] ;  /* 0x00000a00ff017b82 */ /* 0x000e240000000800 */
[----:B0-----:R-:W-:Y:S01]  /*0010*/  VIADD R1, R1, 0xfffffff8 ;  /* 0xfffffff801017836 */ /* 0x001fe20000000000 */
[----:B------:R-:W0:Y:S01]  /*0020*/  S2R R4, SR_TID.X ;  /* 0x0000000000047919 */ /* 0x000e220000002100 */
[----:B------:R-:W-:Y:S01]  /*0030*/  ELECT P0, URZ, PT ;  /* 0x00000000003f782f */ /* 0x000fe20003800000 */
[----:B------:R-:W-:Y:S01]  /*0040*/  BSSY B0, `(.L_x_0) ;  /* 0x000000f000007945 */ /* 0x000fe20003800000 */
[--C-:B0-----:R-:W-:Y:S02]  /*0050*/  SHF.R.U32.HI R2, RZ, 0x5, R4.reuse ;  /* 0x00000005ff027819 */ /* 0x101fe40000011604 */
[----:B------:R-:W-:-:S03]  /*0060*/  SHF.R.U32.HI R7, RZ, 0x7, R4 ;  /* 0x00000007ff077819 */ /* 0x000fc60000011604 */
[----:B------:R-:W0:Y:S04]  /*0070*/  SHFL.IDX PT, R5, R2, RZ, 0x1f ;  /* 0x00001fff02057589 */ /* 0x000e2800000e0000 */
[----:B------:R1:W2:Y:S01]  /*0080*/  SHFL.IDX PT, R10, R7, RZ, 0x1f ;  /* 0x00001fff070a7589 */ /* 0x0002a200000e0000 */
[----:B0-----:R-:W-:-:S13]  /*0090*/  ISETP.NE.OR P0, PT, R5, RZ, !P0 ;  /* 0x000000ff0500720c */ /* 0x001fda0004705670 */
[----:B-12---:R-:W-:Y:S05]  /*00a0*/  @P0 BRA `(.L_x_1) ;  /* 0x0000000000200947 */ /* 0x006fea0003800000 */
[----:B------:R-:W-:Y:S02]  /*00b0*/  ULDC.64 UR4, c[0x0][0x198] ;  /* 0x0000660000047ab9 */ /* 0x000fe40000000a00 */
[----:B------:R-:W-:Y:S02]  /*00c0*/  UIADD3 UR6, UP0, UR4, 0xf0, URZ ;  /* 0x000000f004067890 */ /* 0x000fe4000ff1e03f */
[----:B------:R-:W-:Y:S02]  /*00d0*/  UIADD3 UR4, UP1, UR4, 0x1f0, URZ ;  /* 0x000001f004047890 */ /* 0x000fe4000ff3e03f */
[----:B------:R-:W-:Y:S02]  /*00e0*/  UIADD3.X UR7, URZ, UR5, URZ, UP0, !UPT ;  /* 0x000000053f077290 */ /* 0x000fe400087fe43f */
[----:B------:R-:W-:-:S07]  /*00f0*/  UIADD3.X UR5, URZ, UR5, URZ, UP1, !UPT ;  /* 0x000000053f057290 */ /* 0x000fce0008ffe43f */
[----:B------:R0:W-:Y:S02]  /*0100*/  UTMACCTL.PF [UR6] ;  /* 0x00000000060079b9 */ /* 0x0001e40008040000 */
[----:B------:R0:W-:Y:S02]  /*0110*/  UTMACCTL.PF [UR4] ;  /* 0x00000000040079b9 */ /* 0x0001e40008040000 */
[----:B0-----:R-:W-:Y:S01]  /*0120*/  NOP ;  /* 0x0000000000007918 */ /* 0x001fe20000000000 */
.L_x_1:
[----:B------:R-:W-:Y:S05]  /*0130*/  BSYNC B0 ;  /* 0x0000000000007941 */ /* 0x000fea0003800000 */
.L_x_0:
[----:B------:R-:W0:Y:S01]  /*0140*/  SHFL.IDX PT, R8, R2, RZ, 0x1f ;  /* 0x00001fff02087589 */ /* 0x000e2200000e0000 */
[----:B------:R-:W-:-:S04]  /*0150*/  SHF.R.S32.HI R3, RZ, 0x1f, R4 ;  /* 0x0000001fff037819 */ /* 0x000fc80000011404 */
[----:B------:R-:W-:Y:S02]  /*0160*/  LEA.HI R3, R3, R4, RZ, 0x7 ;  /* 0x0000000403037211 */ /* 0x000fe400078f38ff */
[----:B0-----:R-:W-:-:S13]  /*0170*/  ISETP.NE.AND P0, PT, R8, RZ, PT ;  /* 0x000000ff0800720c */ /* 0x001fda0003f05270 */
[----:B------:R-:W-:Y:S05]  /*0180*/  @P0 BRA `(.L_x_2) ;  /* 0x0000000000500947 */ /* 0x000fea0003800000 */
[----:B------:R-:W0:Y:S01]  /*0190*/  S2UR UR8, SR_CgaCtaId ;  /* 0x00000000000879c3 */ /* 0x000e220000008800 */
[----:B------:R-:W-:Y:S01]  /*01a0*/  UMOV UR4, 0x400 ;  /* 0x0000040000047882 */ /* 0x000fe20000000000 */
[----:B------:R-:W-:Y:S01]  /*01b0*/  UMOV UR5, 0x1 ;  /* 0x0000000100057882 */ /* 0x000fe20000000000 */
[----:B------:R-:W-:Y:S01]  /*01c0*/  UMOV UR6, 0x3 ;  /* 0x0000000300067882 */ /* 0x000fe20000000000 */
[----:B------:R-:W-:Y:S01]  /*01d0*/  ELECT P0, URZ, PT ;  /* 0x00000000003f782f */ /* 0x000fe20003800000 */
[----:B------:R-:W-:-:S04]  /*01e0*/  UIADD3 UR6, -UR6, 0x100000, URZ ;  /* 0x0010000006067890 */ /* 0x000fc8000fffe13f */
[----:B------:R-:W-:Y:S02]  /*01f0*/  USHF.L.U32 UR7, UR6, 0xb, URZ ;  /* 0x0000000b06077899 */ /* 0x000fe4000800063f */
[----:B------:R-:W-:Y:S02]  /*0200*/  USHF.L.U32 UR6, UR6, 0x1, URZ ;  /* 0x0000000106067899 */ /* 0x000fe4000800063f */
[----:B0-----:R-:W-:Y:S02]  /*0210*/  ULEA UR8, UR8, UR4, 0x18 ;  /* 0x0000000408087291 */ /* 0x001fe4000f8ec03f */
[----:B------:R-:W-:-:S04]  /*0220*/  UIADD3 UR4, -UR5, 0x100000, URZ ;  /* 0x0010000005047890 */ /* 0x000fc8000fffe13f */
[----:B------:R-:W-:Y:S02]  /*0230*/  USHF.L.U32 UR5, UR4, 0xb, URZ ;  /* 0x0000000b04057899 */ /* 0x000fe4000800063f */
[----:B------:R-:W-:Y:S01]  /*0240*/  USHF.L.U32 UR4, UR4, 0x1, URZ ;  /* 0x0000000104047899 */ /* 0x000fe2000800063f */
[----:B------:R-:W0:Y:S11]  /*0250*/  FENCE.VIEW.ASYNC.S ;  /* 0x00000000000073c6 */ /* 0x000e360000000000 */
[----:B0-----:R0:W1:Y:S01]  /*0260*/  SYNCS.EXCH.64 URZ, [UR8], UR4 ;  /* 0x00000004083f75b2 */ /* 0x0010620008000100 */
[----:B------:R0:W2:Y:S01]  /*0270*/  SYNCS.EXCH.64 URZ, [UR8+0x18], UR6 ;  /* 0x00001806083f75b2 */ /* 0x0000a20008000100 */
[----:B------:R0:W3:Y:S01]  /*0280*/  SYNCS.EXCH.64 URZ, [UR8+0x8], UR4 ;  /* 0x00000804083f75b2 */ /* 0x0000e20008000100 */
[----:B------:R0:W4:Y:S01]  /*0290*/  SYNCS.EXCH.64 URZ, [UR8+0x20], UR6 ;  /* 0x00002006083f75b2 */ /* 0x0001220008000100 */
[----:B------:R0:W0:Y:S01]  /*02a0*/  SYNCS.EXCH.64 URZ, [UR8+0x10], UR4 ;  /* 0x00001004083f75b2 */ /* 0x0000220008000100 */
[----:B------:R0:W0:Y:S01]  /*02b0*/  SYNCS.EXCH.64 URZ, [UR8+0x28], UR6 ;  /* 0x00002806083f75b2 */ /* 0x0000220008000100 */
[----:B------:R-:W-:Y:S01]  /*02c0*/  NOP ;  /* 0x0000000000007918 */ /* 0x000fe20000000000 */
.L_x_2:
[----:B------:R-:W5:Y:S01]  /*02d0*/  SHFL.IDX PT, R13, R2, RZ, 0x1f ;  /* 0x00001fff020d7589 */ /* 0x000f6200000e0000 */
[----:B------:R-:W1:Y:S01]  /*02e0*/  S2UR UR12, SR_CTAID.X ;  /* 0x00000000000c79c3 */ /* 0x000e620000002500 */
[----:B------:R-:W-:Y:S02]  /*02f0*/  LOP3.LUT R3, R3, 0xffffff80, RZ, 0xc0, !PT ;  /* 0xffffff8003037812 */ /* 0x000fe400078ec0ff */
[----:B------:R-:W-:Y:S01]  /*0300*/  ELECT P0, URZ, PT ;  /* 0x00000000003f782f */ /* 0x000fe20003800000 */
[----:B------:R2:W3:Y:S01]  /*0310*/  SHFL.IDX PT, R12, R2, RZ, 0x1f ;  /* 0x00001fff020c7589 */ /* 0x0004e200000e0000 */
[----:B------:R-:W-:Y:S01]  /*0320*/  ELECT P1, URZ, PT ;  /* 0x00000000003f782f */ /* 0x000fe20003820000 */
[----:B------:R-:W-:Y:S01]  /*0330*/  NOP ;  /* 0x0000000000007918 */ /* 0x000fe20000000000 */
[----:B------:R-:W-:Y:S01]  /*0340*/  IMAD.IADD R3, R4, 0x1, -R3 ;  /* 0x0000000104037824 */ /* 0x000fe200078e0a03 */
[----:B------:R-:W4:Y:S01]  /*0350*/  S2R R6, SR_CTAID.Y ;  /* 0x0000000000067919 */ /* 0x000f220000002600 */
[----:B0-----:R-:W-:Y:S01]  /*0360*/  ULDC UR4, c[0x0][0x150] ;  /* 0x0000540000047ab9 */ /* 0x001fe20000000800 */
[----:B------:R-:W0:Y:S01]  /*0370*/  LDC R14, c[0x0][0x144] ;  /* 0x00005100ff0e7b82 */ /* 0x000e220000000800 */
[----:B------:R-:W-:Y:S01]  /*0380*/  UMOV UR11, 0x80 ;  /* 0x00000080000b7882 */ /* 0x000fe20000000000 */
[----:B------:R-:W-:Y:S01]  /*0390*/  SHF.R.S32.HI R0, RZ, 0x1f, R3 ;  /* 0x0000001fff007819 */ /* 0x000fe20000011403 */
[----:B------:R-:W-:Y:S01]  /*03a0*/  NOP ;  /* 0x0000000000007918 */ /* 0x000fe20000000000 */
[C---:B------:R-:W-:Y:S01]  /*03b0*/  VIADD R35, R10.reuse, 0xffffffff ;  /* 0xffffffff0a237836 */ /* 0x040fe20000000000 */
[----:B------:R-:W-:Y:S01]  /*03c0*/  ISETP.NE.AND P4, PT, R10, RZ, PT ;  /* 0x000000ff0a00720c */ /* 0x000fe20003f85270 */
[----:B------:R-:W-:Y:S01]  /*03d0*/  IMAD.MOV.U32 R153, RZ, RZ, 0x1 ;  /* 0x00000001ff997424 */ /* 0x000fe200078e00ff */
[----:B------:R-:W-:Y:S01]  /*03e0*/  LEA.HI R9, R0, R3, RZ, 0x3 ;  /* 0x0000000300097211 */ /* 0x000fe200078f18ff */
[----:B------:R-:W0:Y:S01]  /*03f0*/  LDC R15, c[0x0][0x140] ;  /* 0x00005000ff0f7b82 */ /* 0x000e220000000800 */
[----:B------:R-:W-:-:S02]  /*0400*/  ISETP.GE.U32.AND P6, PT, R35, 0x2, PT ;  /* 0x000000022300780c */ /* 0x000fc40003fc6070 */
[--C-:B------:R-:W-:Y:S02]  /*0410*/  SHF.R.S32.HI R11, RZ, 0x3, R9.reuse ;  /* 0x00000003ff0b7819 */ /* 0x100fe40000011409 */
[----:B--2---:R-:W-:Y:S02]  /*0420*/  SHF.R.S32.HI R2, RZ, 0x1f, R9 ;  /* 0x0000001fff027819 */ /* 0x004fe40000011409 */
[----:B------:R-:W-:Y:S01]  /*0430*/  SHF.R.S32.HI R9, RZ, 0x1f, R8 ;  /* 0x0000001fff097819 */ /* 0x000fe20000011408 */
[----:B------:R-:W2:Y:S01]  /*0440*/  LDC R25, c[0x0][0x148] ;  /* 0x00005200ff197b82 */ /* 0x000ea20000000800 */
[----:B-----5:R-:W-:Y:S02]  /*0450*/  ISETP.NE.OR P0, PT, R13, RZ, !P0 ;  /* 0x000000ff0d00720c */ /* 0x020fe40004705670 */
[----:B-1----:R-:W-:Y:S02]  /*0460*/  I2FP.F32.U32 R13, UR12 ;  /* 0x0000000c000d7c45 */ /* 0x002fe40008201000 */
[----:B------:R-:W-:-:S02]  /*0470*/  LEA.HI R2, R2, R11, RZ, 0x2 ;  /* 0x0000000b02027211 */ /* 0x000fc400078f10ff */
[----:B------:R-:W-:Y:S01]  /*0480*/  LEA.HI R9, R9, R8, RZ, 0x2 ;  /* 0x0000000809097211 */ /* 0x000fe200078f10ff */
[----:B------:R-:W-:Y:S01]  /*0490*/  FMUL R13, R13, UR4 ;  /* 0x000000040d0d7c20 */ /* 0x000fe20008400000 */
[----:B---3--:R-:W-:Y:S01]  /*04a0*/  ISETP.NE.OR P1, PT, R12, RZ, !P1 ;  /* 0x000000ff0c00720c */ /* 0x008fe20004f25670 */
[----:B------:R-:W-:Y:S01]  /*04b0*/  ULDC UR4, c[0x0][0x154] ;  /* 0x0000550000047ab9 */ /* 0x000fe20000000800 */
[----:B------:R-:W-:Y:S02]  /*04c0*/  LOP3.LUT R12, R2, 0xfffffffc, RZ, 0xc0, !PT ;  /* 0xfffffffc020c7812 */ /* 0x000fe400078ec0ff */
[----:B------:R-:W-:Y:S01]  /*04d0*/  LOP3.LUT R9, R9, 0x3ffffffc, RZ, 0xc0, !PT ;  /* 0x3ffffffc09097812 */ /* 0x000fe200078ec0ff */
[----:B------:R-:W1:Y:S01]  /*04e0*/  F2I.U32.TRUNC.NTZ R13, R13 ;  /* 0x0000000d000d7305 */ /* 0x000e62000020f000 */
[----:B------:R-:W-:Y:S01]  /*04f0*/  SHF.R.S32.HI R2, RZ, 0x1f, R5 ;  /* 0x0000001fff027819 */ /* 0x000fe20000011405 */
[----:B------:R-:W-:Y:S01]  /*0500*/  IMAD.IADD R12, R11, 0x1, -R12 ;  /* 0x000000010b0c7824 */ /* 0x000fe200078e0a0c */
[----:B------:R-:W-:Y:S01]  /*0510*/  VOTEU.ALL UP1, P0 ;  /* 0x00000000003f7886 */ /* 0x000fe20000020000 */
[----:B------:R-:W-:Y:S01]  /*0520*/  IMAD.IADD R9, R8, 0x1, -R9 ;  /* 0x0000000108097824 */ /* 0x000fe200078e0a09 */
[----:B------:R-:W-:Y:S01]  /*0530*/  LEA.HI R2, R2, R5, RZ, 0x2 ;  /* 0x0000000502027211 */ /* 0x000fe200078f10ff */
[----:B------:R-:W-:Y:S01]  /*0540*/  VOTEU.ALL UP0, P0 ;  /* 0x00000000003f7886 */ /* 0x000fe20000000000 */
[----:B----4-:R-:W-:Y:S01]  /*0550*/  I2FP.F32.U32 R8, R6 ;  /* 0x0000000600087245 */ /* 0x010fe20000201000 */
[----:B------:R-:W-:Y:S01]  /*0560*/  IMAD R9, R9, 0x4, R12 ;  /* 0x0000000409097824 */ /* 0x000fe200078e020c */
[----:B------:R-:W-:Y:S01]  /*0570*/  LOP3.LUT R2, R2, 0xfffffffc, RZ, 0xc0, !PT ;  /* 0xfffffffc02027812 */ /* 0x000fe200078ec0ff */
[----:B------:R-:W-:Y:S01]  /*0580*/  VOTEU.ALL UP2, P1 ;  /* 0x00000000003f7886 */ /* 0x000fe20000840000 */
[----:B------:R-:W3:Y:S01]  /*0590*/  @!UP1 S2UR UR7, SR_CgaCtaId ;  /* 0x00000000000799c3 */ /* 0x000ee20000008800 */
[----:B------:R-:W-:Y:S01]  /*05a0*/  FMUL R8, R8, UR4 ;  /* 0x0000000408087c20 */ /* 0x000fe20008400000 */
[----:B------:R-:W-:Y:S01]  /*05b0*/  IMAD.SHL.U32 R152, R9, 0x4, RZ ;  /* 0x0000000409987824 */ /* 0x000fe200078e00ff */
[----:B------:R-:W-:Y:S01]  /*05c0*/  UMOV UR4, 0x20 ;  /* 0x0000002000047882 */ /* 0x000fe20000000000 */
[----:B------:R-:W-:Y:S01]  /*05d0*/  IMAD.IADD R5, R5, 0x1, -R2 ;  /* 0x0000000105057824 */ /* 0x000fe200078e0a02 */
[----:B------:R-:W-:Y:S01]  /*05e0*/  LEA.HI R2, R9, R9, RZ, 0x1 ;  /* 0x0000000909027211 */ /* 0x000fe200078f08ff */
[----:B-1----:R-:W-:Y:S01]  /*05f0*/  IMAD.MOV R13, RZ, RZ, -R13 ;  /* 0x000000ffff0d7224 */ /* 0x002fe200078e0a0d */
[----:B------:R-:W1:Y:S01]  /*0600*/  F2I.U32.TRUNC.NTZ R8, R8 ;  /* 0x0000000800087305 */ /* 0x000e62000020f000 */
[----:B------:R-:W4:Y:S01]  /*0610*/  @!UP2 S2UR UR10, SR_CgaCtaId ;  /* 0x00000000000aa9c3 */ /* 0x000f220000008800 */
[----:B------:R-:W-:Y:S01]  /*0620*/  LOP3.LUT R2, R2, 0xfffffffe, RZ, 0xc0, !PT ;  /* 0xfffffffe02027812 */ /* 0x000fe200078ec0ff */
[----:B0-----:R-:W-:Y:S01]  /*0630*/  IMAD R21, R14, R13, UR12 ;  /* 0x0000000c0e157e24 */ /* 0x001fe2000f8e020d */
[----:B------:R-:W-:Y:S01]  /*0640*/  @!UP1 UMOV UR6, 0x400 ;  /* 0x0000040000069882 */ /* 0x000fe20000000000 */
[----:B------:R-:W-:-:S04]  /*0650*/  @!UP1 UIADD3 UR4, -UR4, 0x100000, URZ ;  /* 0x0010000004049890 */ /* 0x000fc8000fffe13f */
[----:B------:R-:W-:Y:S02]  /*0660*/  @!UP1 USHF.L.U32 UR5, UR4, 0xb, URZ ;  /* 0x0000000b04059899 */ /* 0x000fe4000800063f */
[----:B------:R-:W-:Y:S01]  /*0670*/  @!UP1 USHF.L.U32 UR4, UR4, 0x1, URZ ;  /* 0x0000000104049899 */ /* 0x000fe2000800063f */
[C---:B------:R-:W-:Y:S01]  /*0680*/  LOP3.LUT R152, R9.reuse, 0xc, R152, 0x78, !PT ;  /* 0x0000000c09987812 */ /* 0x040fe200078e7898 */
[----:B------:R-:W-:Y:S01]  /*0690*/  IMAD.IADD R2, R9, 0x1, -R2 ;  /* 0x0000000109027824 */ /* 0x000fe200078e0a02 */
[----:B------:R-:W-:Y:S01]  /*06a0*/  @!UP2 UMOV UR9, 0x400 ;  /* 0x000004000009a882 */ /* 0x000fe20000000000 */
[----:B------:R-:W-:Y:S01]  /*06b0*/  VOTEU.ALL UP3, P1 ;  /* 0x00000000003f7886 */ /* 0x000fe20000860000 */
[----:B------:R-:W-:Y:S01]  /*06c0*/  VOTEU.ALL UP4, P1 ;  /* 0x00000000003f7886 */ /* 0x000fe20000880000 */
[----:B------:R-:W-:Y:S01]  /*06d0*/  VOTEU.ALL UP5, P1 ;  /* 0x00000000003f7886 */ /* 0x000fe200008a0000 */
[----:B------:R-:W-:Y:S01]  /*06e0*/  ISETP.NE.AND P3, PT, R2, R21, PT ;  /* 0x000000150200720c */ /* 0x000fe20003f65270 */
[----:B------:R0:W0:Y:S01]  /*06f0*/  SHFL.IDX PT, R14, R7, RZ, 0x1f ;  /* 0x00001fff070e7589 */ /* 0x00002200000e0000 */
[----:B------:R-:W-:Y:S01]  /*0700*/  ISETP.EQ.U32.AND P2, PT, R15, 0x1, PT ;  /* 0x000000010f00780c */ /* 0x000fe20003f42070 */
[----:B-1----:R-:W-:Y:S01]  /*0710*/  IMAD.MOV R20, RZ, RZ, -R8 ;  /* 0x000000ffff147224 */ /* 0x002fe200078e0a08 */
[----:B---3--:R-:W-:-:S02]  /*0720*/  @!UP1 ULEA UR8, UR7, UR6, 0x18 ;  /* 0x0000000607089291 */ /* 0x008fc4000f8ec03f */
[----:B------:R-:W-:-:S04]  /*0730*/  @!UP2 UIADD3 UR6, -UR11, 0x100000, URZ ;  /* 0x001000000b06a890 */ /* 0x000fc8000fffe13f */
[----:B------:R-:W-:Y:S02]  /*0740*/  @!UP2 USHF.L.U32 UR7, UR6, 0xb, URZ ;  /* 0x0000000b0607a899 */ /* 0x000fe4000800063f */
[----:B------:R-:W-:Y:S01]  /*0750*/  @!UP2 USHF.L.U32 UR6, UR6, 0x1, URZ ;  /* 0x000000010606a899 */ /* 0x000fe2000800063f */
[----:B--2---:R-:W-:Y:S01]  /*0760*/  IMAD R9, R25, R20, R6 ;  /* 0x0000001419097224 */ /* 0x004fe200078e0206 */
[----:B------:R-:W-:Y:S01]  /*0770*/  VOTEU.ALL UP1, P0 ;  /* 0x00000000003f7886 */ /* 0x000fe20000020000 */
[----:B------:R-:W-:Y:S01]  /*0780*/  LOP3.LUT P0, RZ, R3, 0x7, RZ, 0xc0, !PT ;  /* 0x0000000703ff7812 */ /* 0x000fe2000780c0ff */
[----:B----4-:R-:W-:Y:S01]  /*0790*/  @!UP2 ULEA UR9, UR10, UR9, 0x18 ;  /* 0x000000090a09a291 */ /* 0x010fe2000f8ec03f */
[----:B------:R-:W-:Y:S01]  /*07a0*/  @P3 LEA.HI R2, R152, R152, RZ, 0x1 ;  /* 0x0000009898023211 */ /* 0x000fe200078f08ff */
[----:B------:R-:W-:Y:S01]  /*07b0*/  VOTEU.ALL UP2, P1 ;  /* 0x00000000003f7886 */ /* 0x000fe20000840000 */
[----:B------:R-:W-:Y:S01]  /*07c0*/  ISETP.NE.AND P1, PT, R5, 0x3, PT ;  /* 0x000000030500780c */ /* 0x000fe20003f25270 */
[----:B------:R-:W1:Y:S02]  /*07d0*/  FENCE.VIEW.ASYNC.S ;  /* 0x00000000000073c6 */ /* 0x000e640000000000 */
[----:B-1----:R1:W2:Y:S01]  /*07e0*/  @!UP0 SYNCS.EXCH.64 URZ, [UR8+0x60], UR4 ;  /* 0x00006004083f85b2 */ /* 0x0022a20008000100 */
[----:B------:R-:W-:-:S02]  /*07f0*/  @P3 SHF.R.S32.HI R2, RZ, 0x1, R2 ;  /* 0x00000001ff023819 */ /* 0x000fc40000011402 */
[----:B------:R-:W-:Y:S02]  /*0800*/  ISETP.EQ.OR P1, PT, R5, RZ, !P1 ;  /* 0x000000ff0500720c */ /* 0x000fe40004f22670 */
[----:B------:R-:W-:Y:S02]  /*0810*/  @P3 ISETP.NE.AND P5, PT, R2, R9, PT ;  /* 0x000000090200320c */ /* 0x000fe40003fa5270 */
[----:B------:R-:W-:Y:S02]  /*0820*/  ISETP.LT.U32.AND P0, PT, R152, 0x4, !P0 ;  /* 0x000000049800780c */ /* 0x000fe40004701070 */
[----:B------:R-:W-:Y:S02]  /*0830*/  ISETP.EQ.AND P1, PT, R10, RZ, P1 ;  /* 0x000000ff0a00720c */ /* 0x000fe40000f22270 */
[----:B------:R-:W-:Y:S02]  /*0840*/  SEL R2, RZ, 0x1, !P0 ;  /* 0x00000001ff027807 */ /* 0x000fe40004000000 */
[----:B------:R-:W-:-:S02]  /*0850*/  @P3 SEL R153, RZ, 0x1, P5 ;  /* 0x00000001ff993807 */ /* 0x000fc40002800000 */
[----:B------:R-:W-:Y:S01]  /*0860*/  SEL R16, RZ, 0x1, !P1 ;  /* 0x00000001ff107807 */ /* 0x000fe20004800000 */
[----:B------:R1:W3:Y:S01]  /*0870*/  @!UP1 SYNCS.EXCH.64 URZ, [UR8+0x68], UR4 ;  /* 0x00006804083f95b2 */ /* 0x0002e20008000100 */
[----:B------:R-:W-:Y:S01]  /*0880*/  NOP ;  /* 0x0000000000007918 */ /* 0x000fe20000000000 */
[----:B------:R-:W-:Y:S02]  /*0890*/  LOP3.LUT R153, R153, R2, RZ, 0xc0, !PT ;  /* 0x0000000299997212 */ /* 0x000fe400078ec0ff */
[----:B------:R-:W-:Y:S01]  /*08a0*/  SEL R16, R16, 0x2, P6 ;  /* 0x0000000210107807 */ /* 0x000fe20003000000 */
[----:B------:R1:W4:Y:S01]  /*08b0*/  @!UP2 SYNCS.EXCH.64 URZ, [UR9+0x40], UR6 ;  /* 0x00004006093fa5b2 */ /* 0x0003220008000100 */
[----:B------:R1:W0:Y:S01]  /*08c0*/  @!UP3 SYNCS.EXCH.64 URZ, [UR9+0x48], UR6 ;  /* 0x00004806093fb5b2 */ /* 0x0002220008000100 */
[----:B------:R1:W0:Y:S01]  /*08d0*/  @!UP4 SYNCS.EXCH.64 URZ, [UR9+0x50], UR6 ;  /* 0x00005006093fc5b2 */ /* 0x0002220008000100 */
[----:B------:R1:W0:Y:S01]  /*08e0*/  @!UP5 SYNCS.EXCH.64 URZ, [UR9+0x58], UR6 ;  /* 0x00005806093fd5b2 */ /* 0x0002220008000100 */
[----:B------:R-:W-:Y:S01]  /*08f0*/  NOP ;  /* 0x0000000000007918 */ /* 0x000fe20000000000 */
[----:B-12---:R-:W-:Y:S05]  /*0900*/  @!P2 BRA `(.L_x_3) ;  /* 0x000000000008a947 */ /* 0x006fea0003800000 */
[----:B0--34-:R-:W-:Y:S01]  /*0910*/  UCGABAR_ARV ;  /* 0x00000000000079c7 */ /* 0x019fe20008000000 */
[----:B------:R-:W-:Y:S05]  /*0920*/  BRA `(.L_x_4) ;  /* 0x0000000000047947 */ /* 0x000fea0003800000 */
.L_x_3:
[----:B0--34-:R-:W-:Y:S01]  /*0930*/  NOP ;  /* 0x0000000000007918 */ /* 0x019fe20000000000 */
.L_x_4:
[----:B------:R-:W-:Y:S01]  /*0940*/  ULDC.64 UR4, c[0x0][0x598] ;  /* 0x0001660000047ab9 */ /* 0x000fe20000000a00 */
[----:B------:R-:W-:Y:S01]  /*0950*/  ULDC.64 UR36, c[0x0][0x208] ;  /* 0x0000820000247ab9 */ /* 0x000fe20000000a00 */
[----:B------:R-:W-:-:S04]  /*0960*/  ISETP.NE.U32.AND P0, PT, RZ, UR4, PT ;  /* 0x00000004ff007c0c */ /* 0x000fc8000bf05070 */
[----:B------:R-:W-:-:S13]  /*0970*/  ISETP.NE.AND.EX P0, PT, RZ, UR5, PT, P0 ;  /* 0x00000005ff007c0c */ /* 0x000fda000bf05300 */
[----:B------:R-:W-:Y:S05]  /*0980*/  @!P0 BRA `(.L_x_5) ;  /* 0x00000000001c8947 */ /* 0x000fea0003800000 */
[----:B------:R-:W0:Y:S02]  /*0990*/  LDC.64 R8, c[0x0][0x598] ;  /* 0x00016600ff087b82 */ /* 0x000e240000000a00 */
[----:B0-----:R-:W2:Y:S02]  /*09a0*/  LDG.E.64 R8, desc[UR36][R8.64] ;  /* 0x0000002408087981 */ /* 0x001ea4000c1e1b00 */
[----:B--2---:R-:W-:-:S04]  /*09b0*/  ISETP.NE.U32.AND P0, PT, R8, RZ, PT ;  /* 0x000000ff0800720c */ /* 0x004fc80003f05070 */
[----:B------:R-:W-:-:S13]  /*09c0*/  ISETP.NE.AND.EX P0, PT, R9, RZ, PT, P0 ;  /* 0x000000ff0900720c */ /* 0x000fda0003f05300 */
[----:B------:R-:W-:Y:S05]  /*09d0*/  @!P0 BRA `(.L_x_5) ;  /* 0x0000000000088947 */ /* 0x000fea0003800000 */
[----:B------:R0:W5:Y:S01]  /*09e0*/  LD.E R154, desc[UR36][R8.64] ;  /* 0x00000024089a7980 */ /* 0x000162000c101900 */
[----:B------:R-:W-:Y:S05]  /*09f0*/  BRA `(.L_x_6) ;  /* 0x0000000000247947 */ /* 0x000fea0003800000 */
.L_x_5:
[----:B------:R-:W-:Y:S02]  /*0a00*/  ULDC.64 UR4, c[0x0][0x588] ;  /* 0x0001620000047ab9 */ /* 0x000fe40000000a00 */
[----:B------:R-:W-:-:S04]  /*0a10*/  ISETP.NE.U32.AND P0, PT, RZ, UR4, PT ;  /* 0x00000004ff007c0c */ /* 0x000fc8000bf05070 */
[----:B------:R-:W-:-:S13]  /*0a20*/  ISETP.NE.AND.EX P0, PT, RZ, UR5, PT, P0 ;  /* 0x00000005ff007c0c */ /* 0x000fda000bf05300 */
[----:B------:R-:W-:Y:S05]  /*0a30*/  @!P0 BRA `(.L_x_7) ;  /* 0x00000000000c8947 */ /* 0x000fea0003800000 */
[----:B------:R-:W0:Y:S02]  /*0a40*/  LDC.64 R154, c[0x0][0x588] ;  /* 0x00016200ff9a7b82 */ /* 0x000e240000000a00 */
[----:B0-----:R1:W5:Y:S01]  /*0a50*/  LDG.E R154, desc[UR36][R154.64] ;  /* 0x000000249a9a7981 */ /* 0x001362000c1e1900 */
[----:B------:R-:W-:Y:S05]  /*0a60*/  BRA `(.L_x_6) ;  /* 0x0000000000087947 */ /* 0x000fea0003800000 */
.L_x_7:
[----:B------:R-:W-:Y:S02]  /*0a70*/  ULDC UR4, c[0x0][0x580] ;  /* 0x0001600000047ab9 */ /* 0x000fe40000000800 */
[----:B------:R-:W-:-:S07]  /*0a80*/  IMAD.U32 R154, RZ, RZ, UR4 ;  /* 0x00000004ff9a7e24 */ /* 0x000fce000f8e00ff */
.L_x_6:
[----:B------:R-:W-:Y:S02]  /*0a90*/  ULDC.64 UR4, c[0x0][0x5a0] ;  /* 0x0001680000047ab9 */ /* 0x000fe40000000a00 */
[----:B------:R-:W-:-:S04]  /*0aa0*/  ISETP.NE.U32.AND P0, PT, RZ, UR4, PT ;  /* 0x00000004ff007c0c */ /* 0x000fc8000bf05070 */
[----:B------:R-:W-:-:S13]  /*0ab0*/  ISETP.NE.AND.EX P0, PT, RZ, UR5, PT, P0 ;  /* 0x00000005ff007c0c */ /* 0x000fda000bf05300 */
[----:B------:R-:W-:Y:S05]  /*0ac0*/  @!P0 BRA `(.L_x_8) ;  /* 0x00000000001c8947 */ /* 0x000fea0003800000 */
[----:B0-----:R-:W0:Y:S02]  /*0ad0*/  LDC.64 R8, c[0x0][0x5a0] ;  /* 0x00016800ff087b82 */ /* 0x001e240000000a00 */
[----:B0-----:R-:W2:Y:S02]  /*0ae0*/  LDG.E.64 R8, desc[UR36][R8.64] ;  /* 0x0000002408087981 */ /* 0x001ea4000c1e1b00 */
[----:B--2---:R-:W-:-:S04]  /*0af0*/  ISETP.NE.U32.AND P0, PT, R8, RZ, PT ;  /* 0x000000ff0800720c */ /* 0x004fc80003f05070 */
[----:B------:R-:W-:-:S13]  /*0b00*/  ISETP.NE.AND.EX P0, PT, R9, RZ, PT, P0 ;  /* 0x000000ff0900720c */ /* 0x000fda0003f05300 */
[----:B------:R-:W-:Y:S05]  /*0b10*/  @!P0 BRA `(.L_x_8) ;  /* 0x0000000000088947 */ /* 0x000fea0003800000 */
[----:B-1----:R0:W5:Y:S01]  /*0b20*/  LD.E R155, desc[UR36][R8.64] ;  /* 0x00000024089b7980 */ /* 0x002162000c101900 */
[----:B------:R-:W-:Y:S05]  /*0b30*/  BRA `(.L_x_9) ;  /* 0x0000000000247947 */ /* 0x000fea0003800000 */
.L_x_8:
[----:B------:R-:W-:Y:S02]  /*0b40*/  ULDC.64 UR4, c[0x0][0x590] ;  /* 0x0001640000047ab9 */ /* 0x000fe40000000a00 */
[----:B------:R-:W-:-:S04]  /*0b50*/  ISETP.NE.U32.AND P0, PT, RZ, UR4, PT ;  /* 0x00000004ff007c0c */ /* 0x000fc8000bf05070 */
[----:B------:R-:W-:-:S13]  /*0b60*/  ISETP.NE.AND.EX P0, PT, RZ, UR5, PT, P0 ;  /* 0x00000005ff007c0c */ /* 0x000fda000bf05300 */
[----:B------:R-:W-:Y:S05]  /*0b70*/  @!P0 BRA `(.L_x_10) ;  /* 0x00000000000c8947 */ /* 0x000fea0003800000 */
[----:B0-----:R-:W1:Y:S02]  /*0b80*/  LDC.64 R8, c[0x0][0x590] ;  /* 0x00016400ff087b82 */ /* 0x001e640000000a00 */
[----:B-1----:R1:W5:Y:S01]  /*0b90*/  LDG.E R155, desc[UR36][R8.64] ;  /* 0x00000024089b7981 */ /* 0x002362000c1e1900 */
[----:B------:R-:W-:Y:S05]  /*0ba0*/  BRA `(.L_x_9) ;  /* 0x0000000000087947 */ /* 0x000fea0003800000 */
.L_x_10:
[----:B------:R-:W-:Y:S02]  /*0bb0*/  ULDC UR4, c[0x0][0x584] ;  /* 0x0001610000047ab9 */ /* 0x000fe40000000800 */
[----:B-1----:R-:W-:-:S07]  /*0bc0*/  IMAD.U32 R155, RZ, RZ, UR4 ;  /* 0x00000004ff9b7e24 */ /* 0x002fce000f8e00ff */
.L_x_9:
[----:B------:R-:W2:Y:S01]  /*0bd0*/  LDC R2, c[0x0][0x65c] ;  /* 0x00019700ff027b82 */ /* 0x000ea20000000800 */
[----:B------:R-:W-:Y:S01]  /*0be0*/  ULDC UR6, c[0x0][0x28c] ;  /* 0x0000a30000067ab9 */ /* 0x000fe20000000800 */
[----:B------:R-:W-:Y:S01]  /*0bf0*/  ISETP.NE.AND P0, PT, R10, 0x2, PT ;  /* 0x000000020a00780c */ /* 0x000fe20003f05270 */
[----:B------:R-:W-:Y:S01]  /*0c00*/  UIADD3 UR6, UR6, 0x1f, URZ ;  /* 0x0000001f06067890 */ /* 0x000fe2000fffe03f */
[----:B01----:R-:W-:Y:S01]  /*0c10*/  IMAD.U32 R8, RZ, RZ, UR12 ;  /* 0x0000000cff087e24 */ /* 0x003fe2000f8e00ff */
[----:B------:R-:W-:Y:S01]  /*0c20*/  UMOV UR38, URZ ;  /* 0x0000003f00267c82 */ /* 0x000fe20008000000 */
[----:B------:R-:W-:Y:S01]  /*0c30*/  IMAD.MOV.U32 R9, RZ, RZ, RZ ;  /* 0x000000ffff097224 */ /* 0x000fe200078e00ff */
[----:B------:R-:W-:Y:S01]  /*0c40*/  USHF.R.S32.HI UR7, URZ, 0x1f, UR6 ;  /* 0x0000001f3f077899 */ /* 0x000fe20008011406 */
[----:B------:R-:W-:Y:S01]  /*0c50*/  UMOV UR39, URZ ;  /* 0x0000003f00277c82 */ /* 0x000fe20008000000 */
[----:B------:R-:W-:Y:S02]  /*0c60*/  ULDC.64 UR8, c[0x0][0x650] ;  /* 0x0001940000087ab9 */ /* 0x000fe40000000a00 */
[----:B------:R-:W-:-:S04]  /*0c70*/  ULEA.HI UR7, UR7, UR6, URZ, 0x5 ;  /* 0x0000000607077291 */ /* 0x000fc8000f8f283f */
[----:B------:R-:W-:Y:S01]  /*0c80*/  USHF.R.S32.HI UR40, URZ, 0x5, UR7 ;  /* 0x000000053f287899 */ /* 0x000fe20008011407 */
[----:B--2---:R-:W-:-:S13]  /*0c90*/  ISETP.NE.AND P1, PT, R2, 0x1, PT ;  /* 0x000000010200780c */ /* 0x004fda0003f25270 */
[----:B------:R-:W0:Y:S01]  /*0ca0*/  @P1 LDC R19, c[0x0][0x10] ;  /* 0x00000400ff131b82 */ /* 0x000e220000000800 */
[----:B------:R-:W-:Y:S02]  /*0cb0*/  @P1 IMAD.MOV.U32 R7, RZ, RZ, RZ ;  /* 0x000000ffff071224 */ /* 0x000fe400078e00ff */
[----:B------:R-:W-:-:S05]  /*0cc0*/  @P1 IMAD.MOV.U32 R17, RZ, RZ, RZ ;  /* 0x000000ffff111224 */ /* 0x000fca00078e00ff */
[----:B------:R-:W1:Y:S01]  /*0cd0*/  @!P1 LDC R11, c[0x0][0xc] ;  /* 0x00000300ff0b9b82 */ /* 0x000e620000000800 */
[----:B------:R-:W-:Y:S01]  /*0ce0*/  ULDC UR4, c[0x0][0xc] ;  /* 0x0000030000047ab9 */ /* 0x000fe20000000800 */
[----:B------:R-:W-:Y:S02]  /*0cf0*/  ULDC UR5, c[0x0][0x10] ;  /* 0x0000040000057ab9 */ /* 0x000fe40000000800 */
[----:B------:R-:W-:-:S04]  /*0d00*/  UIMAD.WIDE.U32 UR4, UR4, UR5, URZ ;  /* 0x00000005040472a5 */ /* 0x000fc8000f8e003f */
[----:B------:R-:W2:Y:S01]  /*0d10*/  LDC R2, c[0x0][0x14] ;  /* 0x00000500ff027b82 */ /* 0x000ea20000000800 */
[----:B0-----:R-:W-:-:S04]  /*0d20*/  @P1 IMAD.WIDE.U32 R18, R19, UR12, R6 ;  /* 0x0000000c13121c25 */ /* 0x001fc8000f8e0006 */
[----:B------:R-:W-:Y:S02]  /*0d30*/  @P1 IMAD.IADD R17, R19, 0x1, R17 ;  /* 0x0000000113111824 */ /* 0x000fe400078e0211 */
[----:B-1----:R-:W-:-:S04]  /*0d40*/  @!P1 IMAD.WIDE.U32 R8, R6, R11, R8 ;  /* 0x0000000b06089225 */ /* 0x002fc800078e0008 */
[----:B------:R-:W-:Y:S02]  /*0d50*/  @!P1 IMAD.MOV.U32 R18, RZ, RZ, R8 ;  /* 0x000000ffff129224 */ /* 0x000fe400078e0008 */
[----:B------:R-:W-:Y:S02]  /*0d60*/  @!P1 IMAD.MOV.U32 R17, RZ, RZ, R9 ;  /* 0x000000ffff119224 */ /* 0x000fe400078e0009 */
[----:B--2---:R-:W-:-:S04]  /*0d70*/  IMAD.WIDE.U32 R12, R2, UR4, RZ ;  /* 0x00000004020c7c25 */ /* 0x004fc8000f8e00ff */
[----:B------:R-:W-:Y:S01]  /*0d80*/  IMAD R23, R2, UR5, RZ ;  /* 0x0000000502177c24 */ /* 0x000fe2000f8e02ff */
[----:B------:R0:W-:Y:S03]  /*0d90*/  STL.64 [R1], R12 ;  /* 0x0000000c01007387 */ /* 0x0001e60000100a00 */
[----:B------:R-:W-:Y:S01]  /*0da0*/  IMAD.IADD R23, R13, 0x1, R23 ;  /* 0x000000010d177824 */ /* 0x000fe200078e0217 */
[----:B------:R-:W-:Y:S06]  /*0db0*/  @P0 BRA `(.L_x_11) ;  /* 0x0000000000200947 */ /* 0x000fec0003800000 */
[----:B------:R-:W-:Y:S01]  /*0dc0*/  UISETP.GE.U32.AND UP0, UPT, UR40, 0x3, UPT ;  /* 0x000000032800788c */ /* 0x000fe2000bf06070 */
[----:B------:R-:W-:Y:S01]  /*0dd0*/  IADD3 R18, P0, R18, R12, RZ ;  /* 0x0000000c12127210 */ /* 0x000fe20007f1e0ff */
[----:B------:R-:W-:Y:S01]  /*0de0*/  UIMAD.WIDE.U32 UR4, UR40, -0x55555555, URZ ;  /* 0xaaaaaaab280478a5 */ /* 0x000fe2000f8e003f */
[----:B------:R-:W-:-:S03]  /*0df0*/  UMOV UR39, URZ ;  /* 0x0000003f00277c82 */ /* 0x000fc60008000000 */
[----:B------:R-:W-:Y:S01]  /*0e00*/  USHF.R.U32.HI UR4, URZ, 0x1, UR5 ;  /* 0x000000013f047899 */ /* 0x000fe20008011605 */
[----:B------:R-:W-:-:S03]  /*0e10*/  IMAD.X R17, R23, 0x1, R17, P0 ;  /* 0x0000000117117824 */ /* 0x000fc600000e0611 */
[----:B------:R-:W-:Y:S02]  /*0e20*/  UIMAD UR38, UR4, -0x3, UR40 ;  /* 0xfffffffd042678a4 */ /* 0x000fe4000f8e0228 */
[----:B------:R-:W-:-:S12]  /*0e30*/  @UP0 ULOP3.LUT UR39, UR4, 0x1, URZ, 0xc0, !UPT ;  /* 0x0000000104270892 */ /* 0x000fd8000f8ec03f */
.L_x_11:
[----:B------:R-:W-:Y:S01]  /*0e40*/  ISETP.GE.U32.AND P0, PT, R18, UR8, PT ;  /* 0x0000000812007c0c */ /* 0x000fe2000bf06070 */
[----:B------:R-:W-:Y:S01]  /*0e50*/  IMAD.MOV.U32 R19, RZ, RZ, -0x1 ;  /* 0xffffffffff137424 */ /* 0x000fe200078e00ff */
[----:B------:R-:W-:Y:S01]  /*0e60*/  PRMT R8, RZ, 0x7610, R8 ;  /* 0x00007610ff087816 */ /* 0x000fe20000000008 */
[----:B------:R-:W-:Y:S01]  /*0e70*/  IMAD.MOV.U32 R22, RZ, RZ, -0x1 ;  /* 0xffffffffff167424 */ /* 0x000fe200078e00ff */
[----:B------:R-:W-:Y:S01]  /*0e80*/  ISETP.GE.U32.AND.EX P0, PT, R17, UR9, PT, P0 ;  /* 0x0000000911007c0c */ /* 0x000fe2000bf06100 */
[----:B------:R-:W-:-:S12]  /*0e90*/  IMAD.MOV.U32 R2, RZ, RZ, -0x1 ;  /* 0xffffffffff027424 */ /* 0x000fd800078e00ff */
[----:B------:R-:W-:Y:S05]  /*0ea0*/  @P0 BRA `(.L_x_12) ;  /* 0x00000004002c0947 */ /* 0x000fea0003800000 */
[----:B------:R-:W1:Y:S01]  /*0eb0*/  LDC.64 R26, c[0x0][0x628] ;  /* 0x00018a00ff1a7b82 */ /* 0x000e620000000a00 */
[----:B------:R-:W-:Y:S02]  /*0ec0*/  IMAD.MOV.U32 R8, RZ, RZ, R18 ;  /* 0x000000ffff087224 */ /* 0x000fe400078e0012 */
[----:B------:R-:W-:-:S05]  /*0ed0*/  IMAD.MOV.U32 R9, RZ, RZ, R17 ;  /* 0x000000ffff097224 */ /* 0x000fca00078e0011 */
[----:B------:R-:W2:Y:S08]  /*0ee0*/  LDC R2, c[0x0][0x630] ;  /* 0x00018c00ff027b82 */ /* 0x000eb00000000800 */
[----:B------:R-:W3:Y:S01]  /*0ef0*/  LDC.64 R28, c[0x0][0x620] ;  /* 0x00018800ff1c7b82 */ /* 0x000ee20000000a00 */
[----:B-1----:R-:W-:-:S04]  /*0f00*/  ISETP.NE.U32.AND P0, PT, R26, RZ, PT ;  /* 0x000000ff1a00720c */ /* 0x002fc80003f05070 */
[----:B------:R-:W-:-:S13]  /*0f10*/  ISETP.NE.AND.EX P0, PT, R27, RZ, PT, P0 ;  /* 0x000000ff1b00720c */ /* 0x000fda0003f05300 */
[----:B--23--:R-:W-:Y:S05]  /*0f20*/  @!P0 BRA `(.L_x_13) ;  /* 0x0000000000288947 */ /* 0x00cfea0003800000 */
[----:B0-----:R-:W0:Y:S02]  /*0f30*/  LDC R13, c[0x0][0x634] ;  /* 0x00018d00ff0d7b82 */ /* 0x001e240000000800 */
[----:B0-----:R-:W-:-:S05]  /*0f40*/  IADD3 R13, P0, R18, R13, RZ ;  /* 0x0000000d120d7210 */ /* 0x001fca0007f1e0ff */
[----:B------:R-:W-:-:S04]  /*0f50*/  IMAD.X R15, RZ, RZ, R17, P0 ;  /* 0x000000ffff0f7224 */ /* 0x000fc800000e0611 */
[----:B------:R-:W-:-:S04]  /*0f60*/  IMAD.WIDE.U32 R8, R15, R26, RZ ;  /* 0x0000001a0f087225 */ /* 0x000fc800078e00ff */
[----:B------:R-:W-:-:S04]  /*0f70*/  IMAD.WIDE.U32 R10, P0, R13, R27, R8 ;  /* 0x0000001b0d0a7225 */ /* 0x000fc80007800008 */
[----:B------:R-:W-:-:S04]  /*0f80*/  IMAD.WIDE.U32 R8, R13, R26, RZ ;  /* 0x0000001a0d087225 */ /* 0x000fc800078e00ff */
[----:B------:R-:W-:Y:S01]  /*0f90*/  IMAD.X R13, RZ, RZ, RZ, P0 ;  /* 0x000000ffff0d7224 */ /* 0x000fe200000e06ff */
[----:B------:R-:W-:Y:S01]  /*0fa0*/  IADD3 RZ, P0, R9, R10, RZ ;  /* 0x0000000a09ff7210 */ /* 0x000fe20007f1e0ff */
[----:B------:R-:W-:-:S04]  /*0fb0*/  IMAD.MOV.U32 R12, RZ, RZ, R11 ;  /* 0x000000ffff0c7224 */ /* 0x000fc800078e000b */
[----:B------:R-:W-:-:S08]  /*0fc0*/  IMAD.WIDE.U32.X R8, R15, R27, R12, P0 ;  /* 0x0000001b0f087225 */ /* 0x000fd000000e040c */
.L_x_13:
[----:B------:R-:W1:Y:S01]  /*0fd0*/  LDC.64 R32, c[0x0][0x640] ;  /* 0x00019000ff207b82 */ /* 0x000e620000000a00 */
[-C--:B------:R-:W-:Y:S01]  /*0fe0*/  SHF.R.U64 R30, R8, R2.reuse, R9 ;  /* 0x00000002081e7219 */ /* 0x080fe20000001209 */
[----:B------:R-:W-:Y:S01]  /*0ff0*/  IMAD.MOV.U32 R19, RZ, RZ, R17 ;  /* 0x000000ffff137224 */ /* 0x000fe200078e0011 */
[----:B------:R-:W-:Y:S01]  /*1000*/  SHF.R.U32.HI R2, RZ, R2, R9 ;  /* 0x00000002ff027219 */ /* 0x000fe20000011609 */
[----:B------:R-:W-:Y:S01]  /*1010*/  IMAD.MOV.U32 R26, RZ, RZ, 0x1 ;  /* 0x00000001ff1a7424 */ /* 0x000fe200078e00ff */
[----:B------:R-:W-:-:S03]  /*1020*/  IADD3 R11, P0, RZ, -R30, RZ ;  /* 0x8000001eff0b7210 */ /* 0x000fc60007f1e0ff */
[----:B------:R-:W2:Y:S02]  /*1030*/  LDC R10, c[0x0][0x618] ;  /* 0x00018600ff0a7b82 */ /* 0x000ea40000000800 */
[----:B------:R-:W-:-:S04]  /*1040*/  IMAD.X R9, RZ, RZ, ~R2, P0 ;  /* 0x000000ffff097224 */ /* 0x000fc800000e0e02 */
[-C--:B------:R-:W-:Y:S02]  /*1050*/  IMAD R2, R9, R28.reuse, RZ ;  /* 0x0000001c09027224 */ /* 0x080fe400078e02ff */
[----:B0-----:R-:W0:Y:S01]  /*1060*/  LDC R13, c[0x0][0x608] ;  /* 0x00018200ff0d7b82 */ /* 0x001e220000000800 */
[----:B------:R-:W-:-:S04]  /*1070*/  IMAD.WIDE.U32 R8, R11, R28, R18 ;  /* 0x0000001c0b087225 */ /* 0x000fc800078e0012 */
[----:B------:R-:W-:Y:S02]  /*1080*/  IMAD R11, R11, R29, R2 ;  /* 0x0000001d0b0b7224 */ /* 0x000fe400078e0202 */
[----:B------:R-:W-:Y:S01]  /*1090*/  IMAD.MOV.U32 R2, RZ, RZ, -0x1 ;  /* 0xffffffffff027424 */ /* 0x000fe200078e00ff */
[----:B------:R-:W3:Y:S01]  /*10a0*/  LDC R31, c[0x0][0x658] ;  /* 0x00019600ff1f7b82 */ /* 0x000ee20000000800 */
[----:B------:R-:W-:Y:S01]  /*10b0*/  IMAD.IADD R9, R9, 0x1, R11 ;  /* 0x0000000109097824 */ /* 0x000fe200078e020b */
[----:B-1----:R-:W-:-:S04]  /*10c0*/  ISETP.NE.U32.AND P0, PT, R32, RZ, PT ;  /* 0x000000ff2000720c */ /* 0x002fc80003f05070 */
[----:B------:R-:W-:Y:S02]  /*10d0*/  ISETP.NE.AND.EX P0, PT, R33, RZ, PT, P0 ;  /* 0x000000ff2100720c */ /* 0x000fe40003f05300 */
[----:B------:R-:W1:Y:S01]  /*10e0*/  LDC R29, c[0x0][0x600] ;  /* 0x00018000ff1d7b82 */ /* 0x000e620000000800 */
[-CC-:B--2---:R-:W-:Y:S02]  /*10f0*/  SHF.R.U64 R27, R8, R10.reuse, R9.reuse ;  /* 0x0000000a081b7219 */ /* 0x184fe40000001209 */
[----:B------:R-:W-:-:S05]  /*1100*/  SHF.R.U32.HI R8, RZ, R10, R9 ;  /* 0x0000000aff087219 */ /* 0x000fca0000011609 */
[----:B------:R-:W2:Y:S01]  /*1110*/  LDC R22, c[0x0][0x648] ;  /* 0x00019200ff167b82 */ /* 0x000ea20000000800 */
[-CC-:B0-----:R-:W-:Y:S02]  /*1120*/  SHF.R.U64 R34, R27, R13.reuse, R8.reuse ;  /* 0x0000000d1b227219 */ /* 0x181fe40000001208 */
[----:B------:R-:W-:-:S05]  /*1130*/  SHF.R.U32.HI R8, RZ, R13, R8 ;  /* 0x0000000dff087219 */ /* 0x000fca0000011608 */
[----:B------:R-:W0:Y:S01]  /*1140*/  LDC R24, c[0x0][0x638] ;  /* 0x00018e00ff187b82 */ /* 0x000e220000000800 */
[-CC-:B---3--:R-:W-:Y:S02]  /*1150*/  SHF.R.U64 R36, R34, R31.reuse, R8.reuse ;  /* 0x0000001f22247219 */ /* 0x188fe40000001208 */
[-C--:B------:R-:W-:Y:S02]  /*1160*/  SHF.L.U32 R2, R2, R31.reuse, RZ ;  /* 0x0000001f02027219 */ /* 0x080fe400000006ff */
[----:B------:R-:W-:Y:S01]  /*1170*/  SHF.R.U32.HI R9, RZ, R31, R8 ;  /* 0x0000001fff097219 */ /* 0x000fe20000011608 */
[----:B------:R-:W-:Y:S01]  /*1180*/  IMAD.MOV.U32 R8, RZ, RZ, R36 ;  /* 0x000000ffff087224 */ /* 0x000fe200078e0024 */
[----:B------:R-:W-:Y:S01]  /*1190*/  LOP3.LUT R15, RZ, R2, RZ, 0x33, !PT ;  /* 0x00000002ff0f7212 */ /* 0x000fe200078e33ff */
[----:B------:R-:W3:Y:S01]  /*11a0*/  LDC R28, c[0x0][0x610] ;  /* 0x00018400ff1c7b82 */ /* 0x000ee20000000800 */
[----:B------:R-:W-:Y:S05]  /*11b0*/  @!P0 BRA `(.L_x_14) ;  /* 0x0000000000288947 */ /* 0x000fea0003800000 */
[----:B------:R-:W4:Y:S02]  /*11c0*/  LDC R13, c[0x0][0x64c] ;  /* 0x00019300ff0d7b82 */ /* 0x000f240000000800 */
[----:B----4-:R-:W-:-:S05]  /*11d0*/  IADD3 R13, P0, R36, R13, RZ ;  /* 0x0000000d240d7210 */ /* 0x010fca0007f1e0ff */
        /* <DEDUP_REMOVED lines=8> */
.L_x_14:
[----:B--2---:R-:W-:Y:S01]  /*1260*/  SHF.R.U64 R7, R8, R22, R9 ;  /* 0x0000001608077219 */ /* 0x004fe20000001209 */
[----:B-1----:R-:W-:Y:S01]  /*1270*/  VIADD R8, R29, 0xffffffff ;  /* 0xffffffff1d087836 */ /* 0x002fe20000000000 */
[----:B------:R-:W-:Y:S01]  /*1280*/  SHF.L.U32 R2, R26, R31, RZ ;  /* 0x0000001f1a027219 */ /* 0x000fe200000006ff */
[----:B------:R-:W-:Y:S01]  /*1290*/  @P1 IMAD R21, R25, R20, R6 ;  /* 0x0000001419151224 */ /* 0x000fe200078e0206 */
[----:B------:R-:W-:Y:S01]  /*12a0*/  LOP3.LUT R15, R34, R15, RZ, 0xc0, !PT ;  /* 0x0000000f220f7212 */ /* 0x000fe200078ec0ff */
[----:B------:R-:W-:Y:S01]  /*12b0*/  IMAD.MOV R9, RZ, RZ, -R7 ;  /* 0x000000ffff097224 */ /* 0x000fe200078e0a07 */
[----:B------:R-:W-:-:S03]  /*12c0*/  LOP3.LUT R8, R27, R8, RZ, 0xc0, !PT ;  /* 0x000000081b087212 */ /* 0x000fc600078ec0ff */
[----:B------:R-:W-:Y:S02]  /*12d0*/  IMAD R6, R2, R7, R15 ;  /* 0x0000000702067224 */ /* 0x000fe400078e020f */
[----:B0-----:R-:W-:Y:S02]  /*12e0*/  IMAD R2, R9, R24, R36 ;  /* 0x0000001809027224 */ /* 0x001fe400078e0224 */
[----:B---3--:R-:W-:Y:S02]  /*12f0*/  IMAD R19, R6, R28, R21 ;  /* 0x0000001c06137224 */ /* 0x008fe400078e0215 */
[----:B------:R-:W-:Y:S02]  /*1300*/  IMAD R2, R2, R29, R8 ;  /* 0x0000001d02027224 */ /* 0x000fe400078e0208 */
[----:B------:R-:W-:-:S03]  /*1310*/  IMAD.MOV.U32 R6, RZ, RZ, 0x1 ;  /* 0x00000001ff067424 */ /* 0x000fc600078e00ff */
[----:B------:R-:W-:Y:S02]  /*1320*/  SEL R22, R2, R19, !P1 ;  /* 0x0000001302167207 */ /* 0x000fe40004800000 */
[----:B------:R-:W-:Y:S01]  /*1330*/  SEL R19, R19, R2, !P1 ;  /* 0x0000000213137207 */ /* 0x000fe20004800000 */
[----:B------:R-:W-:Y:S01]  /*1340*/  IMAD.MOV.U32 R2, RZ, RZ, R30 ;  /* 0x000000ffff027224 */ /* 0x000fe200078e001e */
[----:B------:R-:W-:-:S07]  /*1350*/  PRMT R8, R6, 0x7610, R8 ;  /* 0x0000761006087816 */ /* 0x000fce0000000008 */
.L_x_12:
[----:B------:R-:W-:Y:S05]  /*1360*/  @!P2 BRA `(.L_x_15) ;  /* 0x00000000000ca947 */ /* 0x000fea0003800000 */
[----:B------:R-:W-:Y:S01]  /*1370*/  UCGABAR_WAIT ;  /* 0x0000000000007dc7 */ /* 0x000fe20008000000 */
[----:B------:R-:W-:Y:S01]  /*1380*/  CCTL.IVALL ;  /* 0x00000000ff00798f */ /* 0x000fe20002000000 */
[----:B------:R-:W-:Y:S05]  /*1390*/  BRA `(.L_x_16) ;  /* 0x0000000000047947 */ /* 0x000fea0003800000 */
.L_x_15:
[----:B------:R-:W-:Y:S06]  /*13a0*/  BAR.SYNC.DEFER_BLOCKING 0x0 ;  /* 0x0000000000007b1d */ /* 0x000fec0000010000 */
.L_x_16:
[----:B------:R-:W-:Y:S05]  /*13b0*/  @!P4 BRA `(.L_x_17) ;  /* 0x000000900088c947 */ /* 0x000fea0003800000 */
[----:B------:R-:W-:-:S13]  /*13c0*/  ISETP.GT.U32.AND P0, PT, R35, 0x1, PT ;  /* 0x000000012300780c */ /* 0x000fda0003f04070 */
[----:B------:R-:W-:Y:S05]  /*13d0*/  @P0 EXIT ;  /* 0x000000000000094d */ /* 0x000fea0003800000 */
.L_x_18:
[----:B------:R-:W-:-:S08]  /*13e0*/  NOP ;  /* 0x0000000000007918 */ /* 0x000fd00000000000 */
[----:B------:R-:W1:Y:S02]  /*13f0*/  USETMAXREG.TRY_ALLOC.CTAPOOL UP0, 0xe8 ;  /* 0x000000e8000079c8 */ /* 0x000e640008000600 */
[----:B-1----:R-:W-:-:S13]  /*1400*/  PLOP3.LUT P0, PT, PT, PT, UP0, 0x80, 0x0 ;  /* 0x000000000000781c */ /* 0x002fda0003f0f008 */
[----:B------:R-:W-:Y:S05]  /*1410*/  @!P0 BRA `(.L_x_18) ;  /* 0xfffffffc00f08947 */ /* 0x000fea000383ffff */
[----:B------:R-:W-:-:S13]  /*1420*/  LOP3.LUT P0, RZ, R8, 0xff, RZ, 0xc0, !PT ;  /* 0x000000ff08ff7812 */ /* 0x000fda000780c0ff */
[----:B------:R-:W-:Y:S05]  /*1430*/  @!P0 EXIT ;  /* 0x000000000000894d */ /* 0x000fea0003800000 */
[----:B------:R-:W1:Y:S01]  /*1440*/  S2UR UR4, SR_CgaCtaId ;  /* 0x00000000000479c3 */ /* 0x000e620000008800 */
[----:B------:R-:W-:Y:S01]  /*1450*/  VIADD R14, R14, 0xffffffff ;  /* 0xffffffff0e0e7836 */ /* 0x000fe20000000000 */
[CC--:B------:R-:W-:Y:S01]  /*1460*/  LEA.HI R4, R0.reuse, R3.reuse, RZ, 0x2 ;  /* 0x0000000300047211 */ /* 0x0c0fe200078f10ff */
[----:B------:R-:W-:Y:S01]  /*1470*/  UMOV UR41, 0x400 ;  /* 0x0000040000297882 */ /* 0x000fe20000000000 */
[----:B------:R-:W-:Y:S01]  /*1480*/  LEA.HI R0, R0, R3, RZ, 0x5 ;  /* 0x0000000300007211 */ /* 0x000fe200078f28ff */
[----:B------:R-:W-:Y:S01]  /*1490*/  UISETP.LT.AND UP0, UPT, UR40, 0x1, UPT ;  /* 0x000000012800788c */ /* 0x000fe2000bf01270 */
[----:B------:R-:W-:Y:S01]  /*14a0*/  R2UR UR42, R14 ;  /* 0x000000000e2a72ca */ /* 0x000fe200000e0000 */
[----:B------:R-:W-:Y:S01]  /*14b0*/  USHF.L.U32 UR44, UR40, 0x1, URZ ;  /* 0x00000001282c7899 */ /* 0x000fe2000800063f */
[--C-:B------:R-:W-:Y:S01]  /*14c0*/  SHF.R.S32.HI R156, RZ, 0x2, R4.reuse ;  /* 0x00000002ff9c7819 */ /* 0x100fe20000011404 */
[----:B------:R-:W-:Y:S01]  /*14d0*/  USEL UR43, UR40, 0x1, UP0 ;  /* 0x00000001282b7887 */ /* 0x000fe20008000000 */
[----:B------:R-:W-:-:S02]  /*14e0*/  SHF.R.S32.HI R5, RZ, 0x1f, R4 ;  /* 0x0000001fff057819 */ /* 0x000fc40000011404 */
[----:B------:R-:W-:Y:S01]  /*14f0*/  LOP3.LUT R158, R4, 0xfffffffc, RZ, 0xc0, !PT ;  /* 0xfffffffc049e7812 */ /* 0x000fe200078ec0ff */
[----:B------:R-:W-:Y:S01]  /*1500*/  UIADD3 UR43, -UR43, UR40, URZ ;  /* 0x000000282b2b7290 */ /* 0x000fe2000fffe13f */
[----:B------:R-:W-:Y:S02]  /*1510*/  LEA.HI R5, R5, R156, RZ, 0x3 ;  /* 0x0000009c05057211 */ /* 0x000fe400078f18ff */
[----:B------:R-:W-:Y:S01]  /*1520*/  ISETP.NE.AND P0, PT, R14, RZ, PT ;  /* 0x000000ff0e00720c */ /* 0x000fe20003f05270 */
[----:B------:R-:W-:Y:S01]  /*1530*/  IMAD.IADD R158, R3, 0x1, -R158 ;  /* 0x00000001039e7824 */ /* 0x000fe200078e0a9e */
[----:B------:R-:W-:Y:S01]  /*1540*/  LOP3.LUT R5, R5, 0xfffffff8, RZ, 0xc0, !PT ;  /* 0xfffffff805057812 */ /* 0x000fe200078ec0ff */
[----:B------:R-:W-:Y:S01]  /*1550*/  USHF.L.U32 UR42, UR42, 0x3, URZ ;  /* 0x000000032a2a7899 */ /* 0x000fe2000800063f */
[----:B------:R-:W-:Y:S02]  /*1560*/  LOP3.LUT R176, R16, 0x1, RZ, 0xfc, !PT ;  /* 0x0000000110b07812 */ /* 0x000fe400078efcff */
[----:B------:R-:W-:Y:S01]  /*1570*/  SEL R177, RZ, 0x1, P0 ;  /* 0x00000001ffb17807 */ /* 0x000fe20000000000 */
[----:B------:R-:W-:Y:S01]  /*1580*/  IMAD.IADD R156, R156, 0x1, -R5 ;  /* 0x000000019c9c7824 */ /* 0x000fe200078e0a05 */
[----:B-1----:R-:W-:Y:S01]  /*1590*/  ULEA UR41, UR4, UR41, 0x18 ;  /* 0x0000002904297291 */ /* 0x002fe2000f8ec03f */
[----:B------:R-:W-:Y:S01]  /*15a0*/  SHF.R.S32.HI R5, RZ, 0x5, R0 ;  /* 0x00000005ff057819 */ /* 0x000fe20000011400 */
[----:B------:R-:W-:Y:S01]  /*15b0*/  IMAD.U32 R160, RZ, RZ, UR42 ;  /* 0x0000002affa07e24 */ /* 0x000fe2000f8e00ff */
[----:B------:R-:W-:Y:S01]  /*15c0*/  ULDC UR4, c[0x0][0x284] ;  /* 0x0000a10000047ab9 */ /* 0x000fe20000000800 */
[----:B------:R-:W-:Y:S01]  /*15d0*/  UIADD3 UR45, UR41, 0x40, URZ ;  /* 0x00000040292d7890 */ /* 0x000fe2000fffe03f */
[--C-:B------:R-:W-:Y:S01]  /*15e0*/  SHF.R.S32.HI R157, RZ, 0x1f, R156.reuse ;  /* 0x0000001fff9d7819 */ /* 0x100fe2000001149c */
[----:B------:R-:W-:Y:S01]  /*15f0*/  IMAD R163, R5, -0x10, -R156 ;  /* 0xfffffff005a37824 */ /* 0x000fe200078e0a9c */
[----:B------:R-:W-:-:S02]  /*1600*/  LOP3.LUT R162, R160, 0x8, RZ, 0xc0, !PT ;  /* 0x00000008a0a27812 */ /* 0x000fc400078ec0ff */
[----:B------:R-:W-:Y:S01]  /*1610*/  LOP3.LUT R160, R160, 0x8, RZ, 0xc, !PT ;  /* 0x00000008a0a07812 */ /* 0x000fe200078e0cff */
[----:B------:R-:W-:Y:S01]  /*1620*/  IMAD.U32 R159, RZ, RZ, UR45 ;  /* 0x0000002dff9f7e24 */ /* 0x000fe2000f8e00ff */
[----:B------:R-:W-:Y:S01]  /*1630*/  LOP3.LUT R162, R162, 0x18, RZ, 0x3c, !PT ;  /* 0x00000018a2a27812 */ /* 0x000fe200078e3cff */
[----:B------:R-:W-:-:S04]  /*1640*/  IMAD.WIDE R156, R5, 0x10, R156 ;  /* 0x00000010059c7825 */ /* 0x000fc800078e029c */
[----:B------:R-:W-:Y:S02]  /*1650*/  VIADD R161, R159, UR42 ;  /* 0x0000002a9fa17c36 */ /* 0x000fe40008000000 */
[----:B------:R-:W-:-:S07]  /*1660*/  VIADD R163, R163, UR4 ;  /* 0x00000004a3a37c36 */ /* 0x000fce0008000000 */
.L_x_294:
[----:B------:R-:W-:Y:S01]  /*1670*/  SHF.L.U32 R0, R177, 0x1f, RZ ;  /* 0x0000001fb1007819 */ /* 0x000fe200000006ff */
[----:B------:R-:W-:Y:S02]  /*1680*/  ULDC UR4, c[0x0][0x28c] ;  /* 0x0000a30000047ab9 */ /* 0x000fe40000000800 */
[----:B------:R-:W-:Y:S01]  /*1690*/  ISETP.LT.AND P1, PT, RZ, UR4, PT ;  /* 0x00000004ff007c0c */ /* 0x000fe2000bf21270 */
[----:B------:R-:W1:Y:S02]  /*16a0*/  SYNCS.PHASECHK.TRANS64.TRYWAIT P0, [R159+UR42], R0 ;  /* 0x000000009f0075a7 */ /* 0x000e64000800016a */
[----:B01-34-:R-:W-:Y:S10]  /*16b0*/  @!P0 BRA `(.L_x_19) ;  /* 0x0000009c00f88947 */ /* 0x01bff40003800000 */
.L_x_315:
[----:B------:R-:W-:Y:S05]  /*16c0*/  @P1 BRA `(.L_x_20) ;  /* 0x0000000000401947 */ /* 0x000fea0003800000 */
[----:B-1----:R-:W-:Y:S01]  /*16d0*/  MOV R0, 0x0 ;  /* 0x0000000000007802 */ /* 0x002fe20000000f00 */
[----:B------:R-:W-:Y:S01]  /*16e0*/  ULDC.64 UR4, c[0x4][0x68] ;  /* 0x01001a0000047ab9 */ /* 0x000fe20000000a00 */
[----:B------:R-:W-:Y:S01]  /*16f0*/  ULDC.64 UR6, c[0x4][0x8] ;  /* 0x0100020000067ab9 */ /* 0x000fe20000000a00 */
[----:B------:R-:W-:Y:S01]  /*1700*/  IMAD.U32 R4, RZ, RZ, UR4 ;  /* 0x00000004ff047e24 */ /* 0x000fe2000f8e00ff */
[----:B------:R1:W2:Y:S01]  /*1710*/  LDC.64 R14, c[0x4][R0] ;  /* 0x01000000000e7b82 */ /* 0x0002a20000000a00 */
[----:B------:R-:W-:Y:S01]  /*1720*/  IMAD.U32 R5, RZ, RZ, UR5 ;  /* 0x00000005ff057e24 */ /* 0x000fe2000f8e00ff */
[----:B------:R-:W-:Y:S01]  /*1730*/  ULDC.64 UR4, c[0x4][0x70] ;  /* 0x01001c0000047ab9 */ /* 0x000fe20000000a00 */
[----:B------:R-:W-:Y:S02]  /*1740*/  IMAD.U32 R10, RZ, RZ, UR6 ;  /* 0x00000006ff0a7e24 */ /* 0x000fe4000f8e00ff */
[----:B------:R-:W-:Y:S02]  /*1750*/  IMAD.U32 R6, RZ, RZ, UR4 ;  /* 0x00000004ff067e24 */ /* 0x000fe4000f8e00ff */
[----:B------:R-:W-:-:S02]  /*1760*/  IMAD.U32 R7, RZ, RZ, UR5 ;  /* 0x00000005ff077e24 */ /* 0x000fc4000f8e00ff */
[----:B------:R-:W-:Y:S02]  /*1770*/  IMAD.U32 R11, RZ, RZ, UR7 ;  /* 0x00000007ff0b7e24 */ /* 0x000fe4000f8e00ff */
[----:B------:R-:W-:Y:S02]  /*1780*/  IMAD.MOV.U32 R8, RZ, RZ, 0x1e1 ;  /* 0x000001e1ff087424 */ /* 0x000fe400078e00ff */
[----:B0-----:R-:W-:Y:S02]  /*1790*/  IMAD.MOV.U32 R12, RZ, RZ, 0x1 ;  /* 0x00000001ff0c7424 */ /* 0x001fe400078e00ff */
[----:B-1----:R-:W-:-:S07]  /*17a0*/  IMAD.MOV.U32 R13, RZ, RZ, RZ ;  /* 0x000000ffff0d7224 */ /* 0x002fce00078e00ff */
[----:B------:R-:W-:-:S07]  /*17b0*/  LEPC R20, `(.L_x_20) ;  /* 0x000000001014794e */ /* 0x000fce0000000000 */
[----:B--2--5:R-:W-:Y:S05]  /*17c0*/  CALL.ABS.NOINC R14 ;  /* 0x000000000e007343 */ /* 0x024fea0003c00000 */
.L_x_20:
[----:B------:R-:W-:-:S13]  /*17d0*/  ISETP.NE.AND P0, PT, R176, 0x3, PT ;  /* 0x00000003b000780c */ /* 0x000fda0003f05270 */
[----:B------:R-:W-:Y:S05]  /*17e0*/  @!P0 BRA `(.L_x_21) ;  /* 0x0000000000048947 */ /* 0x000fea0003800000 */
[----:B------:R-:W-:Y:S01]  /*17f0*/  BPT.TRAP 0x1 ;  /* 0x000000040000795c */ /* 0x000fe20000300000 */
.L_x_21:
[----:B------:R-:W-:Y:S02]  /*1800*/  IMAD.U32 R3, RZ, RZ, UR38 ;  /* 0x00000026ff037e24 */ /* 0x000fe4000f8e00ff */
[----:B-1----:R-:W-:-:S03]  /*1810*/  IMAD.U32 R0, RZ, RZ, UR39 ;  /* 0x00000027ff007e24 */ /* 0x002fc6000f8e00ff */
[----:B------:R-:W-:Y:S02]  /*1820*/  LEA R3, R3, UR41, 0x3 ;  /* 0x0000002903037c11 */ /* 0x000fe4000f8e18ff */
[----:B------:R-:W-:-:S04]  /*1830*/  SHF.L.U32 R0, R0, 0x1f, RZ ;  /* 0x0000001f00007819 */ /* 0x000fc800000006ff */
[----:B------:R1:W2:Y:S01]  /*1840*/  SYNCS.PHASECHK.TRANS64.TRYWAIT P1, [R3+URZ], R0 ;  /* 0x00000000030075a7 */ /* 0x0002a2000802017f */
[----:B------:R-:W-:Y:S05]  /*1850*/  @!P0 BRA `(.L_x_22) ;  /* 0x0000000000048947 */ /* 0x000fea0003800000 */
[----:B------:R-:W-:Y:S01]  /*1860*/  BPT.TRAP 0x1 ;  /* 0x000000040000795c */ /* 0x000fe20000300000 */
.L_x_22:
[----:B------:R-:W-:-:S05]  /*1870*/  IMAD.U32 R4, RZ, RZ, UR43 ;  /* 0x0000002bff047e24 */ /* 0x000fca000f8e00ff */
[----:B------:R-:W-:Y:S01]  /*1880*/  ISETP.GE.AND P2, PT, R4, 0x1, PT ;  /* 0x000000010400780c */ /* 0x000fe20003f46270 */
[----:B--2---:R-:W-:-:S12]  /*1890*/  @P1 BRA `(.L_x_23) ;  /* 0x0000000000081947 */ /* 0x004fd80003800000 */
[----:B------:R-:W2:Y:S02]  /*18a0*/  SYNCS.PHASECHK.TRANS64.TRYWAIT P1, [R3+URZ], R0 ;  /* 0x00000000030075a7 */ /* 0x000ea4000802017f */
[----:B--2---:R-:W-:Y:S05]  /*18b0*/  @!P1 BRA `(.L_x_24) ;  /* 0x0000009c008c9947 */ /* 0x004fea0003800000 */
.L_x_23:
[----:B------:R-:W-:Y:S05]  /*18c0*/  WARPSYNC.ALL ;  /* 0x0000000000007948 */ /* 0x000fea0003800000 */
[----:B------:R-:W-:Y:S01]  /*18d0*/  UIADD3 UR4, UR41, 0x100, URZ ;  /* 0x0000010029047890 */ /* 0x000fe2000fffe03f */
[----:B------:R-:W-:Y:S01]  /*18e0*/  WARPGROUP.ARRIVE ;  /* 0x00000000000079c5 */ /* 0x000fe20000000000 */
[----:B------:R-:W-:Y:S02]  /*18f0*/  UIADD3 UR5, UR41, 0x6100, URZ ;  /* 0x0000610029057890 */ /* 0x000fe4000fffe03f */
[----:B------:R-:W-:Y:S02]  /*1900*/  USHF.R.U32.HI UR4, URZ, 0x4, UR4 ;  /* 0x000000043f047899 */ /* 0x000fe40008011604 */
[----:B------:R-:W-:-:S02]  /*1910*/  USHF.R.U32.HI UR5, URZ, 0x4, UR5 ;  /* 0x000000043f057899 */ /* 0x000fc40008011605 */
[----:B------:R-:W-:Y:S02]  /*1920*/  ULOP3.LUT UR4, UR4, 0x3fff, URZ, 0xc0, !UPT ;  /* 0x00003fff04047892 */ /* 0x000fe4000f8ec03f */
[----:B------:R-:W-:Y:S02]  /*1930*/  ULOP3.LUT UR5, UR5, 0x3fff, URZ, 0xc0, !UPT ;  /* 0x00003fff05057892 */ /* 0x000fe4000f8ec03f */
[----:B------:R-:W-:Y:S02]  /*1940*/  ULOP3.LUT UR8, UR4, 0x10000, URZ, 0xfc, !UPT ;  /* 0x0001000004087892 */ /* 0x000fe4000f8efc3f */
[----:B------:R-:W-:Y:S02]  /*1950*/  ULOP3.LUT UR9, UR5, 0x10000, URZ, 0xfc, !UPT ;  /* 0x0001000005097892 */ /* 0x000fe4000f8efc3f */
[----:B------:R-:W-:Y:S02]  /*1960*/  ULEA UR10, UR38, UR8, 0x9 ;  /* 0x00000008260a7291 */ /* 0x000fe4000f8e483f */
[----:B------:R-:W-:Y:S01]  /*1970*/  ULEA UR11, UR38, UR9, 0xb ;  /* 0x00000009260b7291 */ /* 0x000fe2000f8e583f */
[----:B------:R-:W-:Y:S01]  /*1980*/  UMOV UR5, 0x40000040 ;  /* 0x4000004000057882 */ /* 0x000fe20000000000 */
[----:B------:R-:W-:-:S03]  /*1990*/  UMOV UR7, 0x40000040 ;  /* 0x4000004000077882 */ /* 0x000fc60000000000 */
[----:B------:R-:W-:Y:S02]  /*19a0*/  UMOV UR4, UR10 ;  /* 0x0000000a00047c82 */ /* 0x000fe40008000000 */
[----:B------:R-:W-:Y:S02]  /*19b0*/  UMOV UR6, UR11 ;  /* 0x0000000b00067c82 */ /* 0x000fe40008000000 */
[----:B------:R-:W-:Y:S01]  /*19c0*/  HGMMA.64x256x8.F32.TF32 R24, gdesc[UR4], RZ, !UPT, gsb0 ;  /* 0x07e00000041879f0 */ /* 0x000fe2000c0028ff */
[----:B------:R-:W-:Y:S02]  /*19d0*/  UIADD3 UR4, UR10, 0x2, URZ ;  /* 0x000000020a047890 */ /* 0x000fe4000fffe03f */
[----:B------:R-:W-:Y:S01]  /*19e0*/  UIADD3 UR6, UR11, 0x2, URZ ;  /* 0x000000020b067890 */ /* 0x000fe2000fffe03f */
[----:B------:R-:W-:Y:S01]  /*19f0*/  UMOV UR5, 0x40000040 ;  /* 0x4000004000057882 */ /* 0x000fe20000000000 */
[----:B------:R-:W-:Y:S01]  /*1a00*/  UMOV UR7, 0x40000040 ;  /* 0x4000004000077882 */ /* 0x000fe20000000000 */
[----:B------:R-:W-:-:S02]  /*1a10*/  WARPGROUP.DEPBAR.LE gsb0, 0x0 ;  /* 0x00008000000079c5 */ /* 0x000fc40000010000 */
[----:B------:R-:W-:-:S15]  /*1a20*/  WARPGROUP.ARRIVE ;  /* 0x00000000000079c5 */ /* 0x000fde0000000000 */
[----:B------:R-:W-:-:S05]  /*1a30*/  NOP ;  /* 0x0000000000007918 */ /* 0x000fca0000000000 */
[----:B------:R-:W-:Y:S01]  /*1a40*/  HGMMA.64x256x8.F32.TF32 R24, gdesc[UR4], R24, gsb0 ;  /* 0x07e00000041879f0 */ /* 0x000fe20008002818 */
[----:B------:R-:W-:Y:S02]  /*1a50*/  UIADD3 UR4, UR10, 0x4, URZ ;  /* 0x000000040a047890 */ /* 0x000fe4000fffe03f */
[----:B------:R-:W-:Y:S01]  /*1a60*/  UIADD3 UR6, UR11, 0x4, URZ ;  /* 0x000000040b067890 */ /* 0x000fe2000fffe03f */
[----:B------:R-:W-:Y:S01]  /*1a70*/  UMOV UR5, 0x40000040 ;  /* 0x4000004000057882 */ /* 0x000fe20000000000 */
[----:B------:R-:W-:Y:S01]  /*1a80*/  UMOV UR7, 0x40000040 ;  /* 0x4000004000077882 */ /* 0x000fe20000000000 */
[----:B------:R-:W-:Y:S02]  /*1a90*/  WARPGROUP.DEPBAR.LE gsb0, 0x0 ;  /* 0x00008000000079c5 */ /* 0x000fe40000010000 */
        /* <DEDUP_REMOVED lines=10> */
[----:B------:R-:W-:Y:S03]  /*1b40*/  HGMMA.64x256x8.F32.TF32 R24, gdesc[UR4], R24, gsb0 ;  /* 0x07e00000041879f0 */ /* 0x000fe60008002818 */
[----:B------:R-:W-:Y:S02]  /*1b50*/  WARPGROUP.DEPBAR.LE gsb0, 0x0 ;  /* 0x00008000000079c5 */ /* 0x000fe40000010000 */
[----:B------:R-:W-:Y:S05]  /*1b60*/  @!P2 BRA `(.L_x_25) ;  /* 0x000000040020a947 */ /* 0x000fea0003800000 */
[----:B------:R-:W-:Y:S01]  /*1b70*/  UIADD3 UR4, UR38, 0x1, URZ ;  /* 0x0000000126047890 */ /* 0x000fe2000fffe03f */
[----:B-12---:R-:W-:Y:S02]  /*1b80*/  IMAD.U32 R0, RZ, RZ, UR43 ;  /* 0x0000002bff007e24 */ /* 0x006fe4000f8e00ff */
[----:B------:R-:W-:Y:S01]  /*1b90*/  IMAD.U32 R3, RZ, RZ, UR38 ;  /* 0x00000026ff037e24 */ /* 0x000fe2000f8e00ff */
[----:B------:R-:W-:-:S04]  /*1ba0*/  UISETP.NE.AND UP0, UPT, UR4, 0x3, UPT ;  /* 0x000000030400788c */ /* 0x000fc8000bf05270 */
[----:B------:R-:W-:Y:S02]  /*1bb0*/  USEL UR5, URZ, 0x1, UP0 ;  /* 0x000000013f057887 */ /* 0x000fe40008000000 */
[----:B------:R-:W-:Y:S02]  /*1bc0*/  USEL UR10, UR4, URZ, UP0 ;  /* 0x0000003f040a7287 */ /* 0x000fe40008000000 */
[----:B------:R-:W-:-:S06]  /*1bd0*/  ULOP3.LUT UR5, UR39, UR5, URZ, 0x3c, !UPT ;  /* 0x0000000527057292 */ /* 0x000fcc000f8e3c3f */
[----:B------:R-:W-:-:S07]  /*1be0*/  IMAD.U32 R6, RZ, RZ, UR5 ;  /* 0x00000005ff067e24 */ /* 0x000fce000f8e00ff */
.L_x_32:
[----:B------:R-:W-:Y:S05]  /*1bf0*/  @!P0 BRA `(.L_x_26) ;  /* 0x0000000000048947 */ /* 0x000fea0003800000 */
[----:B------:R-:W-:Y:S01]  /*1c00*/  BPT.TRAP 0x1 ;  /* 0x000000040000795c */ /* 0x000fe20000300000 */
.L_x_26:
[----:B------:R-:W-:Y:S01]  /*1c10*/  ULEA UR4, UR10, UR41, 0x3 ;  /* 0x000000290a047291 */ /* 0x000fe2000f8e183f */
[----:B------:R-:W-:-:S08]  /*1c20*/  SHF.L.U32 R4, R6, 0x1f, RZ ;  /* 0x0000001f06047819 */ /* 0x000fd000000006ff */
[----:B------:R1:W2:Y:S01]  /*1c30*/  SYNCS.PHASECHK.TRANS64.TRYWAIT P1, [UR4], R4 ;  /* 0x00000004ff0075a7 */ /* 0x0002a20008020144 */
[----:B------:R-:W-:Y:S05]  /*1c40*/  @!P0 BRA `(.L_x_27) ;  /* 0x0000000000048947 */ /* 0x000fea0003800000 */
[----:B------:R-:W-:Y:S01]  /*1c50*/  BPT.TRAP 0x1 ;  /* 0x000000040000795c */ /* 0x000fe20000300000 */
.L_x_27:
[----:B--2---:R-:W-:Y:S05]  /*1c60*/  @P1 BRA `(.L_x_28) ;  /* 0x0000000000081947 */ /* 0x004fea0003800000 */
[----:B------:R-:W2:Y:S02]  /*1c70*/  SYNCS.PHASECHK.TRANS64.TRYWAIT P1, [UR4], R4 ;  /* 0x00000004ff0075a7 */ /* 0x000ea40008020144 */
[----:B--2---:R-:W-:Y:S05]  /*1c80*/  @!P1 BRA `(.L_x_29) ;  /* 0x0000009800ac9947 */ /* 0x004fea0003800000 */
.L_x_28:
[----:B------:R-:W-:Y:S01]  /*1c90*/  ULEA UR11, UR10, UR8, 0x9 ;  /* 0x000000080a0b7291 */ /* 0x000fe2000f8e483f */
[----:B------:R-:W-:Y:S01]  /*1ca0*/  WARPGROUP.ARRIVE ;  /* 0x00000000000079c5 */ /* 0x000fe20000000000 */
[----:B------:R-:W-:Y:S01]  /*1cb0*/  ULEA UR12, UR10, UR9, 0xb ;  /* 0x000000090a0c7291 */ /* 0x000fe2000f8e583f */
[----:B------:R-:W-:Y:S01]  /*1cc0*/  UMOV UR5, 0x40000040 ;  /* 0x4000004000057882 */ /* 0x000fe20000000000 */
[----:B------:R-:W-:-:S03]  /*1cd0*/  UMOV UR7, 0x40000040 ;  /* 0x4000004000077882 */ /* 0x000fc60000000000 */
[----:B------:R-:W-:Y:S02]  /*1ce0*/  UMOV UR4, UR11 ;  /* 0x0000000b00047c82 */ /* 0x000fe40008000000 */
[----:B------:R-:W-:Y:S02]  /*1cf0*/  UMOV UR6, UR12 ;  /* 0x0000000c00067c82 */ /* 0x000fe40008000000 */
[----:B------:R-:W-:Y:S01]  /*1d00*/  HGMMA.64x256x8.F32.TF32 R24, gdesc[UR4], R24, gsb0 ;  /* 0x07e00000041879f0 */ /* 0x000fe20008002818 */
        /* <DEDUP_REMOVED lines=26> */
[----:B------:R-:W-:Y:S01]  /*1eb0*/  BPT.TRAP 0x1 ;  /* 0x000000040000795c */ /* 0x000fe20000300000 */
.L_x_30:
[----:B------:R-:W-:-:S13]  /*1ec0*/  ISETP.NE.AND P1, PT, R153, RZ, PT ;  /* 0x000000ff9900720c */ /* 0x000fda0003f25270 */
[----:B-12---:R-:W-:-:S05]  /*1ed0*/  @P1 LEA R4, R3, UR41, 0x3 ;  /* 0x0000002903041c11 */ /* 0x006fca000f8e18ff */
[----:B------:R-:W-:-:S05]  /*1ee0*/  @P1 VIADD R5, R4, 0x18 ;  /* 0x0000001804051836 */ /* 0x000fca0000000000 */
[----:B------:R-:W-:-:S04]  /*1ef0*/  @P1 PRMT R5, R152, 0x654, R5 ;  /* 0x0000065498051816 */ /* 0x000fc80000000005 */
[----:B------:R1:W-:Y:S01]  /*1f00*/  @P1 SYNCS.ARRIVE.TRANS64.RED.A1T0 RZ, [R5+URZ], RZ ;  /* 0x000000ff05ff19a7 */ /* 0x0003e2000810043f */
[----:B------:R-:W-:-:S13]  /*1f10*/  ISETP.GT.U32.AND P1, PT, R16, 0x1, PT ;  /* 0x000000011000780c */ /* 0x000fda0003f24070 */
[----:B-1----:R-:W-:Y:S05]  /*1f20*/  @P1 BRA `(.L_x_31) ;  /* 0x0000000000041947 */ /* 0x002fea0003800000 */
[----:B------:R-:W-:Y:S01]  /*1f30*/  BPT.TRAP 0x1 ;  /* 0x000000040000795c */ /* 0x000fe20000300000 */
.L_x_31:
[----:B------:R-:W-:Y:S01]  /*1f40*/  UIADD3 UR10, UR10, 0x1, URZ ;  /* 0x000000010a0a7890 */ /* 0x000fe2000fffe03f */
[C---:B------:R-:W-:Y:S01]  /*1f50*/  ISETP.GT.AND P2, PT, R0.reuse, 0x1, PT ;  /* 0x000000010000780c */ /* 0x040fe20003f44270 */
[----:B------:R-:W-:Y:S02]  /*1f60*/  VIADD R3, R3, 0x1 ;  /* 0x0000000103037836 */ /* 0x000fe40000000000 */
[----:B------:R-:W-:Y:S01]  /*1f70*/  UISETP.NE.AND UP0, UPT, UR10, 0x3, UPT ;  /* 0x000000030a00788c */ /* 0x000fe2000bf05270 */
[----:B------:R-:W-:Y:S02]  /*1f80*/  VIADD R0, R0, 0xffffffff ;  /* 0xffffffff00007836 */ /* 0x000fe40000000000 */
[C---:B------:R-:W-:Y:S01]  /*1f90*/  ISETP.NE.AND P1, PT, R3.reuse, 0x3, PT ;  /* 0x000000030300780c */ /* 0x040fe20003f25270 */
[----:B------:R-:W-:Y:S02]  /*1fa0*/  USEL UR4, URZ, 0x1, UP0 ;  /* 0x000000013f047887 */ /* 0x000fe40008000000 */
[----:B------:R-:W-:Y:S01]  /*1fb0*/  USEL UR10, UR10, URZ, UP0 ;  /* 0x0000003f0a0a7287 */ /* 0x000fe20008000000 */
[----:B------:R-:W-:-:S03]  /*1fc0*/  SEL R3, R3, RZ, P1 ;  /* 0x000000ff03037207 */ /* 0x000fc60000800000 */
[----:B------:R-:W-:Y:S01]  /*1fd0*/  LOP3.LUT R6, R6, UR4, RZ, 0x3c, !PT ;  /* 0x0000000406067c12 */ /* 0x000fe2000f8e3cff */
[----:B------:R-:W-:Y:S07]  /*1fe0*/  @P2 BRA `(.L_x_32) ;  /* 0xfffffffc00002947 */ /* 0x000fee000383ffff */
.L_x_25:
[----:B-12---:R-:W1:Y:S01]  /*1ff0*/  LDC R0, c[0x0][0x28c] ;  /* 0x0000a300ff007b82 */ /* 0x006e620000000800 */
[----:B------:R2:W-:Y:S01]  /*2000*/  SYNCS.ARRIVE.TRANS64.A1T0 RZ, [R160+UR45], RZ ;  /* 0x000000ffa0ff79a7 */ /* 0x0005e2000810002d */
[----:B-1----:R-:W-:-:S13]  /*2010*/  ISETP.GE.AND P1, PT, R0, 0x1, PT ;  /* 0x000000010000780c */ /* 0x002fda0003f26270 */
[----:B--2---:R-:W-:Y:S05]  /*2020*/  @!P1 BRA `(.L_x_33) ;  /* 0x0000000000449947 */ /* 0x004fea0003800000 */
[----:B------:R-:W-:Y:S05]  /*2030*/  @!P0 BRA `(.L_x_34) ;  /* 0x0000000000048947 */ /* 0x000fea0003800000 */
[----:B------:R-:W-:Y:S01]  /*2040*/  BPT.TRAP 0x1 ;  /* 0x000000040000795c */ /* 0x000fe20000300000 */
.L_x_34:
[----:B------:R-:W-:-:S13]  /*2050*/  ISETP.NE.AND P0, PT, R153, RZ, PT ;  /* 0x000000ff9900720c */ /* 0x000fda0003f05270 */
[----:B------:R-:W-:-:S05]  /*2060*/  VOTEU.ANY UP0, P0 ;  /* 0x00000000003f7886 */ /* 0x000fca0000000100 */
[----:B------:R-:W-:-:S06]  /*2070*/  @UP0 UIADD3 UR4, UR43, UR38, URZ ;  /* 0x000000262b040290 */ /* 0x000fcc000fffe03f */
[----:B------:R-:W-:Y:S02]  /*2080*/  IMAD.U32 R4, RZ, RZ, UR4 ;  /* 0x00000004ff047e24 */ /* 0x000fe4000f8e00ff */
[----:B------:R-:W-:Y:S02]  /*2090*/  IMAD.U32 R3, RZ, RZ, UR4 ;  /* 0x00000004ff037e24 */ /* 0x000fe4000f8e00ff */
[----:B------:R-:W-:-:S05]  /*20a0*/  @P0 IMAD.WIDE.U32 R4, R4, -0x55555555, RZ ;  /* 0xaaaaaaab04040825 */ /* 0x000fca00078e00ff */
[----:B------:R-:W-:-:S05]  /*20b0*/  @P0 SHF.R.U32.HI R0, RZ, 0x1, R5 ;  /* 0x00000001ff000819 */ /* 0x000fca0000011605 */
[----:B------:R-:W-:-:S05]  /*20c0*/  @P0 IMAD R0, R0, -0x3, R3 ;  /* 0xfffffffd00000824 */ /* 0x000fca00078e0203 */
[----:B------:R-:W-:-:S05]  /*20d0*/  @P0 LEA R0, R0, UR41, 0x3 ;  /* 0x0000002900000c11 */ /* 0x000fca000f8e18ff */
[----:B------:R-:W-:-:S05]  /*20e0*/  @P0 VIADD R3, R0, 0x18 ;  /* 0x0000001800030836 */ /* 0x000fca0000000000 */
[----:B------:R-:W-:-:S04]  /*20f0*/  @P0 PRMT R3, R152, 0x654, R3 ;  /* 0x0000065498030816 */ /* 0x000fc80000000003 */
[----:B------:R1:W-:Y:S01]  /*2100*/  @P0 SYNCS.ARRIVE.TRANS64.RED.A1T0 RZ, [R3+URZ], RZ ;  /* 0x000000ff03ff09a7 */ /* 0x0003e2000810043f */
[----:B------:R-:W-:-:S13]  /*2110*/  ISETP.GT.U32.AND P0, PT, R16, 0x1, PT ;  /* 0x000000011000780c */ /* 0x000fda0003f04070 */
[----:B-1----:R-:W-:Y:S05]  /*2120*/  @P0 BRA `(.L_x_33) ;  /* 0x0000000000040947 */ /* 0x002fea0003800000 */
[----:B------:R-:W-:Y:S01]  /*2130*/  BPT.TRAP 0x1 ;  /* 0x000000040000795c */ /* 0x000fe20000300000 */
.L_x_33:
[----:B------:R-:W-:Y:S01]  /*2140*/  SHF.L.U32 R0, R177, 0x1f, RZ ;  /* 0x0000001fb1007819 */ /* 0x000fe200000006ff */
[----:B------:R-:W-:Y:S01]  /*2150*/  UIADD3 UR38, UR44, UR38, URZ ;  /* 0x000000262c267290 */ /* 0x000fe2000fffe03f */
[----:B------:R-:W1:Y:S01]  /*2160*/  LDC R7, c[0x0][0x288] ;  /* 0x0000a200ff077b82 */ /* 0x000e620000000800 */
[----:B------:R-:W-:Y:S01]  /*2170*/  UISETP.GE.U32.AND UP1, UPT, UR44, 0x3, UPT ;  /* 0x000000032c00788c */ /* 0x000fe2000bf26070 */
[----:B------:R-:W-:Y:S01]  /*2180*/  IMAD.SHL.U32 R8, R158, 0x2, RZ ;  /* 0x000000029e087824 */ /* 0x000fe200078e00ff */
[----:B------:R-:W-:Y:S02]  /*2190*/  UISETP.GT.U32.AND UP0, UPT, UR38, 0x2, UPT ;  /* 0x000000022600788c */ /* 0x000fe4000bf04070 */
[----:B------:R-:W-:Y:S02]  /*21a0*/  UIMAD.WIDE.U32 UR4, UR38, -0x55555555, URZ ;  /* 0xaaaaaaab260478a5 */ /* 0x000fe4000f8e003f */
[----:B------:R-:W-:Y:S01]  /*21b0*/  UISETP.LT.U32.AND UP0, UPT, UR44, 0x3, UP0 ;  /* 0x000000032c00788c */ /* 0x000fe20008701070 */
[----:B------:R-:W2:Y:S01]  /*21c0*/  SYNCS.PHASECHK.TRANS64.TRYWAIT P0, [R159+UR42+0x10], R0 ;  /* 0x000010009f0075a7 */ /* 0x000ea2000800016a */
[----:B------:R-:W-:Y:S01]  /*21d0*/  USHF.R.U32.HI UR4, URZ, 0x1, UR5 ;  /* 0x000000013f047899 */ /* 0x000fe20008011605 */
[----:B------:R-:W-:Y:S01]  /*21e0*/  SHF.R.S32.HI R9, RZ, 0x1f, R8 ;  /* 0x0000001fff097819 */ /* 0x000fe20000011408 */
[----:B------:R-:W-:-:S02]  /*21f0*/  USEL UR6, URZ, 0x1, !UP0 ;  /* 0x000000013f067887 */ /* 0x000fc4000c000000 */
[----:B------:R-:W-:Y:S02]  /*2200*/  UIMAD UR38, UR4, -0x3, UR38 ;  /* 0xfffffffd042678a4 */ /* 0x000fe4000f8e0226 */
[----:B------:R-:W-:-:S04]  /*2210*/  ULOP3.LUT UR39, UR39, UR6, URZ, 0x3c, !UPT ;  /* 0x0000000627277292 */ /* 0x000fc8000f8e3c3f */
[----:B------:R-:W-:Y:S01]  /*2220*/  @UP1 ULOP3.LUT UR39, UR39, 0x1, UR4, 0x78, !UPT ;  /* 0x0000000127271892 */ /* 0x000fe2000f8e7804 */
[----:B-12---:R-:W-:Y:S11]  /*2230*/  @!P0 BRA `(.L_x_35) ;  /* 0x0000009400588947 */ /* 0x006ff60003800000 */
.L_x_316:
[----:B------:R-:W-:Y:S01]  /*2240*/  IMAD.SHL.U32 R6, R19, 0x40, RZ ;  /* 0x0000004013067824 */ /* 0x000fe200078e00ff */
[----:B------:R-:W-:Y:S01]  /*2250*/  ULDC UR6, c[0x0][0x284] ;  /* 0x0000a10000067ab9 */ /* 0x000fe20000000800 */
[----:B0-----:R-:W-:Y:S01]  /*2260*/  IMAD.SHL.U32 R12, R22, 0x100, RZ ;  /* 0x00000100160c7824 */ /* 0x001fe200078e00ff */
[----:B------:R-:W-:Y:S01]  /*2270*/  SHF.R.S32.HI R167, RZ, 0x1f, R2 ;  /* 0x0000001fffa77819 */ /* 0x000fe20000011402 */
[----:B------:R-:W-:Y:S01]  /*2280*/  ULDC.64 UR4, c[0x0][0x5d0] ;  /* 0x0001740000047ab9 */ /* 0x000fe20000000a00 */
[----:B------:R-:W-:Y:S01]  /*2290*/  ISETP.GE.AND P0, PT, R6, UR6, PT ;  /* 0x0000000606007c0c */ /* 0x000fe2000bf06270 */
[----:B------:R-:W-:Y:S01]  /*22a0*/  IMAD.WIDE.U32 R4, R2, UR4, R8 ;  /* 0x0000000402047c25 */ /* 0x000fe2000f8e0008 */
[----:B------:R-:W-:Y:S02]  /*22b0*/  SHF.R.S32.HI R13, RZ, 0x1f, R12 ;  /* 0x0000001fff0d7819 */ /* 0x000fe4000001140c */
[C---:B------:R-:W-:Y:S01]  /*22c0*/  ISETP.GE.OR P0, PT, R12.reuse, R7, P0 ;  /* 0x000000070c00720c */ /* 0x040fe20000706670 */
[----:B------:R-:W-:Y:S01]  /*22d0*/  IMAD R3, R167, UR4, RZ ;  /* 0x00000004a7037c24 */ /* 0x000fe2000f8e02ff */
[----:B------:R-:W-:-:S03]  /*22e0*/  IADD3 R168, P1, R12, R4, RZ ;  /* 0x000000040ca87210 */ /* 0x000fc60007f3e0ff */
[----:B------:R-:W-:-:S05]  /*22f0*/  IMAD R3, R2, UR5, R3 ;  /* 0x0000000502037c24 */ /* 0x000fca000f8e0203 */
[----:B------:R-:W-:-:S03]  /*2300*/  IADD3.X R169, R13, R5, R3, P1, !PT ;  /* 0x000000050da97210 */ /* 0x000fc60000ffe403 */
[----:B------:R-:W-:Y:S05]  /*2310*/  @P0 BRA `(.L_x_36) ;  /* 0x0000007c00000947 */ /* 0x000fea0003800000 */
[----:B------:R-:W0:Y:S01]  /*2320*/  LDC.64 R10, c[0x0][0x5c8] ;  /* 0x00017200ff0a7b82 */ /* 0x000e220000000a00 */
[----:B-----5:R-:W-:Y:S01]  /*2330*/  FSETP.NEU.AND P0, PT, R155, RZ, PT ;  /* 0x000000ff9b00720b */ /* 0x020fe20003f0d000 */
[----:B------:R-:W-:Y:S01]  /*2340*/  IMAD R3, R158, -0x2, R7 ;  /* 0xfffffffe9e037824 */ /* 0x000fe200078e0207 */
[----:B------:R-:W-:Y:S01]  /*2350*/  BSSY B0, `(.L_x_36) ;  /* 0x00007bc000007945 */ /* 0x000fe20003800000 */
[----:B------:R-:W-:-:S04]  /*2360*/  IMAD.WIDE R164, R19, 0x40, R156 ;  /* 0x0000004013a47825 */ /* 0x000fc800078e029c */
[----:B-1----:R-:W-:Y:S02]  /*2370*/  IMAD.IADD R0, R3, 0x1, -R12 ;  /* 0x0000000103007824 */ /* 0x002fe400078e0a0c */
[----:B------:R-:W-:-:S03]  /*2380*/  IMAD.IADD R3, R163, 0x1, -R6 ;  /* 0x00000001a3037824 */ /* 0x000fc600078e0a06 */
[----:B------:R-:W-:-:S04]  /*2390*/  ISETP.GT.AND P1, PT, R0, RZ, PT ;  /* 0x000000ff0000720c */ /* 0x000fc80003f24270 */
[----:B------:R-:W-:Y:S01]  /*23a0*/  ISETP.GT.AND P2, PT, R3, RZ, P1 ;  /* 0x000000ff0300720c */ /* 0x000fe20000f44270 */
[-C--:B0-----:R-:W-:Y:S02]  /*23b0*/  IMAD R4, R165, R10.reuse, RZ ;  /* 0x0000000aa5047224 */ /* 0x081fe400078e02ff */
[----:B------:R-:W-:-:S04]  /*23c0*/  IMAD.WIDE.U32 R168, R164, R10, R168 ;  /* 0x0000000aa4a87225 */ /* 0x000fc800078e00a8 */
[----:B------:R-:W-:-:S04]  /*23d0*/  IMAD R5, R164, R11, R4 ;  /* 0x0000000ba4057224 */ /* 0x000fc800078e0204 */
[----:B------:R-:W-:Y:S01]  /*23e0*/  IMAD.IADD R179, R169, 0x1, R5 ;  /* 0x00000001a9b37824 */ /* 0x000fe200078e0205 */
[----:B------:R-:W-:Y:S06]  /*23f0*/  @!P0 BRA `(.L_x_37) ;  /* 0x0000005400948947 */ /* 0x000fec0003800000 */
[----:B------:R-:W0:Y:S01]  /*2400*/  LDC.64 R20, c[0x0][0x5b8] ;  /* 0x00016e00ff147b82 */ /* 0x000e220000000a00 */
[----:B------:R-:W-:-:S07]  /*2410*/  ULDC.64 UR4, c[0x0][0x5c0] ;  /* 0x0001700000047ab9 */ /* 0x000fce0000000a00 */
[----:B------:R-:W1:Y:S08]  /*2420*/  LDC.64 R170, c[0x0][0x5b0] ;  /* 0x00016c00ffaa7b82 */ /* 0x000e700000000a00 */
[----:B------:R-:W2:Y:S01]  /*2430*/  LDC.64 R14, c[0x0][0x5a8] ;  /* 0x00016a00ff0e7b82 */ /* 0x000ea20000000a00 */
[-C--:B0-----:R-:W-:Y:S02]  /*2440*/  IMAD R6, R167, R20.reuse, RZ ;  /* 0x00000014a7067224 */ /* 0x081fe400078e02ff */
[----:B------:R-:W-:-:S04]  /*2450*/  IMAD.WIDE.U32 R4, R2, R20, R8 ;  /* 0x0000001402047225 */ /* 0x000fc800078e0008 */
[----:B------:R-:W-:Y:S01]  /*2460*/  IMAD R169, R2, R21, R6 ;  /* 0x0000001502a97224 */ /* 0x000fe200078e0206 */
[----:B------:R-:W-:Y:S01]  /*2470*/  IADD3 R166, P0, R12, R4, RZ ;  /* 0x000000040ca67210 */ /* 0x000fe20007f1e0ff */
[----:B-1----:R-:W-:-:S03]  /*2480*/  IMAD R4, R165, R170, RZ ;  /* 0x000000aaa5047224 */ /* 0x002fc600078e02ff */
[----:B------:R-:W-:Y:S01]  /*2490*/  IADD3.X R167, R13, R5, R169, P0, !PT ;  /* 0x000000050da77210 */ /* 0x000fe200007fe4a9 */
[C---:B------:R-:W-:Y:S02]  /*24a0*/  IMAD R21, R164.reuse, R171, R4 ;  /* 0x000000aba4157224 */ /* 0x040fe400078e0204 */
[----:B------:R-:W-:-:S04]  /*24b0*/  IMAD.WIDE.U32 R4, R164, R170, R166 ;  /* 0x000000aaa4047225 */ /* 0x000fc800078e00a6 */
[----:B------:R-:W-:Y:S01]  /*24c0*/  IMAD.IADD R5, R5, 0x1, R21 ;  /* 0x0000000105057824 */ /* 0x000fe200078e0215 */
[----:B--2---:R-:W-:-:S04]  /*24d0*/  LEA R6, P0, R4, R14, 0x2 ;  /* 0x0000000e04067211 */ /* 0x004fc800078010ff */
[----:B------:R-:W-:-:S05]  /*24e0*/  LEA.HI.X R7, R4, R15, R5, 0x2, P0 ;  /* 0x0000000f04077211 */ /* 0x000fca00000f1405 */
[----:B------:R0:W2:Y:S01]  /*24f0*/  @P2 LDG.E.LTC128B R19, desc[UR36][R6.64] ;  /* 0x0000002406132981 */ /* 0x0000a2000c1e1920 */
[----:B------:R-:W-:Y:S01]  /*2500*/  IMAD.WIDE.U32 R4, R164, R170, R12 ;  /* 0x000000aaa4047225 */ /* 0x000fe200078e000c */
[C---:B------:R-:W-:Y:S01]  /*2510*/  SHF.L.U64.HI R175, R170.reuse, 0x3, R171 ;  /* 0x00000003aaaf7819 */ /* 0x040fe200000102ab */
[----:B------:R-:W-:Y:S02]  /*2520*/  BSSY B1, `(.L_x_38) ;  /* 0x0000014000017945 */ /* 0x000fe40003800000 */
[----:B------:R-:W-:Y:S01]  /*2530*/  IMAD.SHL.U32 R174, R170, 0x8, RZ ;  /* 0x00000008aaae7824 */ /* 0x000fe200078e00ff */
[----:B------:R-:W-:-:S03]  /*2540*/  IADD3 R172, P0, R8, R4, RZ ;  /* 0x0000000408ac7210 */ /* 0x000fc60007f1e0ff */
[----:B------:R-:W-:Y:S01]  /*2550*/  IMAD.WIDE.U32 R174, R164, R170, R174 ;  /* 0x000000aaa4ae7225 */ /* 0x000fe200078e00ae */
[----:B------:R-:W-:Y:S02]  /*2560*/  IADD3.X R173, R9, R21, R5, P0, !PT ;  /* 0x0000001509ad7210 */ /* 0x000fe400007fe405 */
[----:B------:R-:W-:Y:S01]  /*2570*/  ISETP.GT.AND P0, PT, R0, 0x1, PT ;  /* 0x000000010000780c */ /* 0x000fe20003f04270 */
[----:B------:R-:W-:-:S04]  /*2580*/  IMAD.WIDE.U32 R172, R2, R20, R172 ;  /* 0x0000001402ac7225 */ /* 0x000fc800078e00ac */
[----:B0-----:R-:W-:Y:S01]  /*2590*/  IMAD.IADD R7, R169, 0x1, R173 ;  /* 0x00000001a9077824 */ /* 0x001fe200078e02ad */
[----:B------:R-:W-:-:S04]  /*25a0*/  LEA R6, P4, R172, R14, 0x2 ;  /* 0x0000000eac067211 */ /* 0x000fc800078810ff */
[----:B------:R-:W-:Y:S02]  /*25b0*/  LEA.HI.X R7, R172, R15, R7, 0x2, P4 ;  /* 0x0000000fac077211 */ /* 0x000fe400020f1407 */
[----:B--2---:R-:W-:-:S05]  /*25c0*/  LOP3.LUT R4, R19, 0xffffe000, RZ, 0xc0, !PT ;  /* 0xffffe00013047812 */ /* 0x004fca00078ec0ff */
[----:B------:R-:W-:Y:S01]  /*25d0*/  FMUL R5, R4, R155 ;  /* 0x0000009b04057220 */ /* 0x000fe20000400000 */
[----:B------:R-:W-:-:S03]  /*25e0*/  LEA R4, P3, R168, UR4, 0x2 ;  /* 0x00000004a8047c11 */ /* 0x000fc6000f8610ff */
[----:B------:R-:W-:Y:S01]  /*25f0*/  FFMA R165, R24, R154, R5 ;  /* 0x0000009a18a57223 */ /* 0x000fe20000000005 */
[----:B------:R-:W-:Y:S02]  /*2600*/  LEA.HI.X R5, R168, UR5, R179, 0x2, P3 ;  /* 0x00000005a8057c11 */ /* 0x000fe400098f14b3 */
[----:B------:R-:W-:Y:S02]  /*2610*/  ISETP.GT.AND P3, PT, R3, RZ, P0 ;  /* 0x000000ff0300720c */ /* 0x000fe40000764270 */
[----:B------:R-:W-:-:S05]  /*2620*/  F2FP.TF32.F32.PACK_B R165, R165 ;  /* 0x000000a5ffa5723e */ /* 0x000fca00024050ff */
[----:B------:R0:W-:Y:S06]  /*2630*/  @P2 STG.E desc[UR36][R4.64], R165 ;  /* 0x000000a504002986 */ /* 0x0001ec000c101924 */
[----:B------:R-:W-:Y:S05]  /*2640*/  @!P3 BRA `(.L_x_39) ;  /* 0x000000000004b947 */ /* 0x000fea0003800000 */
[----:B------:R1:W5:Y:S02]  /*2650*/  LDG.E.LTC128B R19, desc[UR36][R6.64+0x4] ;  /* 0x0000042406137981 */ /* 0x000364000c1e1920 */
.L_x_39:
[----:B------:R-:W-:Y:S05]  /*2660*/  BSYNC B1 ;  /* 0x0000000000017941 */ /* 0x000fea0003800000 */
.L_x_38:
[----:B-----5:R-:W-:Y:S01]  /*2670*/  LOP3.LUT R22, R19, 0xffffe000, RZ, 0xc0, !PT ;  /* 0xffffe00013167812 */ /* 0x020fe200078ec0ff */
[----:B------:R-:W-:Y:S01]  /*2680*/  IMAD.IADD R171, R21, 0x1, R175 ;  /* 0x0000000115ab7824 */ /* 0x000fe200078e02af */
[----:B------:R-:W-:Y:S02]  /*2690*/  IADD3 R21, P2, R166, R174, RZ ;  /* 0x000000aea6157210 */ /* 0x000fe40007f5e0ff */
[----:B------:R-:W-:Y:S01]  /*26a0*/  ISETP.GT.AND P1, PT, R3, 0x8, P1 ;  /* 0x000000080300780c */ /* 0x000fe20000f24270 */
[----:B------:R-:W-:Y:S02]  /*26b0*/  FMUL R22, R22, R155 ;  /* 0x0000009b16167220 */ /* 0x000fe40000400000 */
[----:B------:R-:W-:Y:S01]  /*26c0*/  IMAD.X R166, R171, 0x1, R167, P2 ;  /* 0x00000001aba67824 */ /* 0x000fe200010e06a7 */
[----:B------:R-:W-:Y:S01]  /*26d0*/  LEA R24, P2, R21, R14, 0x2 ;  /* 0x0000000e15187211 */ /* 0x000fe200078410ff */
[----:B0-----:R-:W-:-:S03]  /*26e0*/  FFMA R165, R25, R154, R22 ;  /* 0x0000009a19a57223 */ /* 0x001fc60000000016 */
[----:B------:R-:W-:Y:S02]  /*26f0*/  LEA.HI.X R25, R21, R15, R166, 0x2, P2 ;  /* 0x0000000f15197211 */ /* 0x000fe400010f14a6 */
[----:B------:R-:W-:-:S05]  /*2700*/  F2FP.TF32.F32.PACK_B R165, R165 ;  /* 0x000000a5ffa5723e */ /* 0x000fca00024050ff */
[----:B------:R0:W-:Y:S04]  /*2710*/  @P3 STG.E desc[UR36][R4.64+0x4], R165 ;  /* 0x000004a504003986 */ /* 0x0001e8000c101924 */
[----:B------:R-:W2:Y:S01]  /*2720*/  @P1 LDG.E.LTC128B R19, desc[UR36][R24.64] ;  /* 0x0000002418131981 */ /* 0x000ea2000c1e1920 */
[----:B------:R-:W-:Y:S01]  /*2730*/  IADD3 R8, P2, P3, R8, R174, R12 ;  /* 0x000000ae08087210 */ /* 0x000fe20007b5e00c */
[----:B------:R-:W-:Y:S01]  /*2740*/  BSSY B1, `(.L_x_40) ;  /* 0x0000011000017945 */ /* 0x000fe20003800000 */
[C---:B------:R-:W-:Y:S02]  /*2750*/  SHF.L.U64.HI R11, R10.reuse, 0x5, R11 ;  /* 0x000000050a0b7819 */ /* 0x040fe4000001020b */
[----:B------:R-:W-:Y:S02]  /*2760*/  IADD3.X R9, R9, R171, R13, P2, P3 ;  /* 0x000000ab09097210 */ /* 0x000fe400017e640d */
[----:B------:R-:W-:-:S02]  /*2770*/  LEA R10, P2, R10, R4, 0x5 ;  /* 0x000000040a0a7211 */ /* 0x000fc400078428ff */
[----:B------:R-:W-:Y:S01]  /*2780*/  ISETP.GT.AND P0, PT, R3, 0x8, P0 ;  /* 0x000000080300780c */ /* 0x000fe20000704270 */
[----:B------:R-:W-:-:S04]  /*2790*/  IMAD.WIDE.U32 R20, R2, R20, R8 ;  /* 0x0000001402147225 */ /* 0x000fc800078e0008 */
[----:B------:R-:W-:Y:S01]  /*27a0*/  IMAD.X R11, R11, 0x1, R5, P2 ;  /* 0x000000010b0b7824 */ /* 0x000fe200010e0605 */
[----:B------:R-:W-:Y:S01]  /*27b0*/  LEA R8, P3, R20, R14, 0x2 ;  /* 0x0000000e14087211 */ /* 0x000fe200078610ff */
[----:B------:R-:W-:-:S05]  /*27c0*/  IMAD.IADD R2, R169, 0x1, R21 ;  /* 0x00000001a9027824 */ /* 0x000fca00078e0215 */
[----:B------:R-:W-:Y:S02]  /*27d0*/  LEA.HI.X R9, R20, R15, R2, 0x2, P3 ;  /* 0x0000000f14097211 */ /* 0x000fe400018f1402 */
[----:B--2---:R-:W-:-:S05]  /*27e0*/  LOP3.LUT R12, R19, 0xffffe000, RZ, 0xc0, !PT ;  /* 0xffffe000130c7812 */ /* 0x004fca00078ec0ff */
[----:B------:R-:W-:-:S04]  /*27f0*/  FMUL R13, R12, R155 ;  /* 0x0000009b0c0d7220 */ /* 0x000fc80000400000 */
[----:B------:R-:W-:-:S05]  /*2800*/  FFMA R13, R26, R154, R13 ;  /* 0x0000009a1a0d7223 */ /* 0x000fca000000000d */
[----:B------:R-:W-:-:S05]  /*2810*/  F2FP.TF32.F32.PACK_B R13, R13 ;  /* 0x0000000dff0d723e */ /* 0x000fca00024050ff */
[----:B------:R0:W-:Y:S01]  /*2820*/  @P1 STG.E desc[UR36][R10.64], R13 ;  /* 0x0000000d0a001986 */ /* 0x0001e2000c101924 */
[----:B------:R-:W-:Y:S05]  /*2830*/  @!P0 BRA `(.L_x_41) ;  /* 0x0000000000048947 */ /* 0x000fea0003800000 */
[----:B------:R2:W5:Y:S02]  /*2840*/  LDG.E.LTC128B R19, desc[UR36][R8.64+0x4] ;  /* 0x0000042408137981 */ /* 0x000564000c1e1920 */
.L_x_41:
[----:B------:R-:W-:Y:S05]  /*2850*/  BSYNC B1 ;  /* 0x0000000000017941 */ /* 0x000fea0003800000 */
.L_x_40:
[----:B-----5:R-:W-:Y:S01]  /*2860*/  LOP3.LUT R2, R19, 0xffffe000, RZ, 0xc0, !PT ;  /* 0xffffe00013027812 */ /* 0x020fe200078ec0ff */
[----:B------:R-:W-:Y:S01]  /*2870*/  BSSY B1, `(.L_x_42) ;  /* 0x0000009000017945 */ /* 0x000fe20003800000 */
[----:B------:R-:W-:-:S03]  /*2880*/  ISETP.GT.AND P1, PT, R0, 0x8, PT ;  /* 0x000000080000780c */ /* 0x000fc60003f24270 */
[----:B------:R-:W-:Y:S01]  /*2890*/  FMUL R2, R2, R155 ;  /* 0x0000009b02027220 */ /* 0x000fe20000400000 */
[----:B------:R-:W-:-:S03]  /*28a0*/  ISETP.GT.AND P2, PT, R3, RZ, P1 ;  /* 0x000000ff0300720c */ /* 0x000fc60000f44270 */
[----:B------:R-:W-:-:S05]  /*28b0*/  FFMA R27, R27, R154, R2 ;  /* 0x0000009a1b1b7223 */ /* 0x000fca0000000002 */
[----:B------:R-:W-:-:S05]  /*28c0*/  F2FP.TF32.F32.PACK_B R27, R27 ;  /* 0x0000001bff1b723e */ /* 0x000fca00024050ff */
[----:B------:R3:W-:Y:S01]  /*28d0*/  @P0 STG.E desc[UR36][R10.64+0x4], R27 ;  /* 0x0000041b0a000986 */ /* 0x0007e2000c101924 */
[----:B------:R-:W-:Y:S05]  /*28e0*/  @!P2 BRA `(.L_x_43) ;  /* 0x000000000004a947 */ /* 0x000fea0003800000 */
[----:B------:R4:W5:Y:S02]  /*28f0*/  LDG.E.LTC128B R19, desc[UR36][R6.64+0x20] ;  /* 0x0000202406137981 */ /* 0x000964000c1e1920 */
.L_x_43:
[----:B------:R-:W-:Y:S05]  /*2900*/  BSYNC B1 ;  /* 0x0000000000017941 */ /* 0x000fea0003800000 */
.L_x_42:
[----:B-----5:R-:W-:Y:S01]  /*2910*/  LOP3.LUT R2, R19, 0xffffe000, RZ, 0xc0, !PT ;  /* 0xffffe00013027812 */ /* 0x020fe200078ec0ff */
[----:B------:R-:W-:Y:S01]  /*2920*/  BSSY B1, `(.L_x_44) ;  /* 0x0000009000017945 */ /* 0x000fe20003800000 */
[----:B------:R-:W-:-:S03]  /*2930*/  ISETP.GT.AND P0, PT, R0, 0x9, PT ;  /* 0x000000090000780c */ /* 0x000fc60003f04270 */
[----:B0-----:R-:W-:Y:S01]  /*2940*/  FMUL R13, R2, R155 ;  /* 0x0000009b020d7220 */ /* 0x001fe20000400000 */
[----:B------:R-:W-:-:S03]  /*2950*/  ISETP.GT.AND P3, PT, R3, RZ, P0 ;  /* 0x000000ff0300720c */ /* 0x000fc60000764270 */
[----:B------:R-:W-:-:S05]  /*2960*/  FFMA R13, R28, R154, R13 ;  /* 0x0000009a1c0d7223 */ /* 0x000fca000000000d */
[----:B------:R-:W-:-:S05]  /*2970*/  F2FP.TF32.F32.PACK_B R13, R13 ;  /* 0x0000000dff0d723e */ /* 0x000fca00024050ff */
[----:B------:R0:W-:Y:S01]  /*2980*/  @P2 STG.E desc[UR36][R4.64+0x20], R13 ;  /* 0x0000200d04002986 */ /* 0x0001e2000c101924 */
[----:B------:R-:W-:Y:S05]  /*2990*/  @!P3 BRA `(.L_x_45) ;  /* 0x000000000004b947 */ /* 0x000fea0003800000 */
[----:B------:R0:W5:Y:S02]  /*29a0*/  LDG.E.LTC128B R19, desc[UR36][R6.64+0x24] ;  /* 0x0000242406137981 */ /* 0x000164000c1e1920 */
.L_x_45:
[----:B------:R-:W-:Y:S05]  /*29b0*/  BSYNC B1 ;  /* 0x0000000000017941 */ /* 0x000fea0003800000 */
.L_x_44:
[----:B-----5:R-:W-:Y:S01]  /*29c0*/  LOP3.LUT R2, R19, 0xffffe000, RZ, 0xc0, !PT ;  /* 0xffffe00013027812 */ /* 0x020fe200078ec0ff */
[----:B------:R-:W-:Y:S01]  /*29d0*/  BSSY B1, `(.L_x_46) ;  /* 0x0000008000017945 */ /* 0x000fe20003800000 */
[----:B------:R-:W-:-:S03]  /*29e0*/  ISETP.GT.AND P1, PT, R3, 0x8, P1 ;  /* 0x000000080300780c */ /* 0x000fc60000f24270 */
[----:B------:R-:W-:-:S04]  /*29f0*/  FMUL R2, R2, R155 ;  /* 0x0000009b02027220 */ /* 0x000fc80000400000 */
[----:B------:R-:W-:-:S05]  /*2a00*/  FFMA R29, R29, R154, R2 ;  /* 0x0000009a1d1d7223 */ /* 0x000fca0000000002 */
[----:B------:R-:W-:-:S05]  /*2a10*/  F2FP.TF32.F32.PACK_B R29, R29 ;  /* 0x0000001dff1d723e */ /* 0x000fca00024050ff */
[----:B------:R0:W-:Y:S01]  /*2a20*/  @P3 STG.E desc[UR36][R4.64+0x24], R29 ;  /* 0x0000241d04003986 */ /* 0x0001e2000c101924 */
[----:B------:R-:W-:Y:S05]  /*2a30*/  @!P1 BRA `(.L_x_47) ;  /* 0x0000000000049947 */ /* 0x000fea0003800000 */
[----:B------:R0:W5:Y:S02]  /*2a40*/  LDG.E.LTC128B R19, desc[UR36][R8.64+0x20] ;  /* 0x0000202408137981 */ /* 0x000164000c1e1920 */
.L_x_47:
[----:B------:R-:W-:Y:S05]  /*2a50*/  BSYNC B1 ;  /* 0x0000000000017941 */ /* 0x000fea0003800000 */
.L_x_46:
[----:B-----5:R-:W-:Y:S01]  /*2a60*/  LOP3.LUT R2, R19, 0xffffe000, RZ, 0xc0, !PT ;  /* 0xffffe00013027812 */ /* 0x020fe200078ec0ff */
[----:B------:R-:W-:Y:S01]  /*2a70*/  BSSY B1, `(.L_x_48) ;  /* 0x0000008000017945 */ /* 0x000fe20003800000 */
[----:B------:R-:W-:-:S03]  /*2a80*/  ISETP.GT.AND P0, PT, R3, 0x8, P0 ;  /* 0x000000080300780c */ /* 0x000fc60000704270 */
[----:B0-----:R-:W-:-:S04]  /*2a90*/  FMUL R13, R2, R155 ;  /* 0x0000009b020d7220 */ /* 0x001fc80000400000 */
[----:B------:R-:W-:-:S05]  /*2aa0*/  FFMA R13, R30, R154, R13 ;  /* 0x0000009a1e0d7223 */ /* 0x000fca000000000d */
[----:B------:R-:W-:-:S05]  /*2ab0*/  F2FP.TF32.F32.PACK_B R13, R13 ;  /* 0x0000000dff0d723e */ /* 0x000fca00024050ff */
[----:B------:R0:W-:Y:S01]  /*2ac0*/  @P1 STG.E desc[UR36][R10.64+0x20], R13 ;  /* 0x0000200d0a001986 */ /* 0x0001e2000c101924 */
[----:B------:R-:W-:Y:S05]  /*2ad0*/  @!P0 BRA `(.L_x_49) ;  /* 0x0000000000048947 */ /* 0x000fea0003800000 */
[----:B------:R0:W5:Y:S02]  /*2ae0*/  LDG.E.LTC128B R19, desc[UR36][R8.64+0x24] ;  /* 0x0000242408137981 */ /* 0x000164000c1e1920 */
.L_x_49:
[----:B------:R-:W-:Y:S05]  /*2af0*/  BSYNC B1 ;  /* 0x0000000000017941 */ /* 0x000fea0003800000 */
.L_x_48:
        /* <DEDUP_REMOVED lines=10> */
.L_x_51:
[----:B------:R-:W-:Y:S05]  /*2ba0*/  BSYNC B1 ;  /* 0x0000000000017941 */ /* 0x000fea0003800000 */
.L_x_50:
        /* <DEDUP_REMOVED lines=10> */
.L_x_53:
[----:B------:R-:W-:Y:S05]  /*2c50*/  BSYNC B1 ;  /* 0x0000000000017941 */ /* 0x000fea0003800000 */
.L_x_52:
        /* <DEDUP_REMOVED lines=9> */
.L_x_55:
[----:B------:R-:W-:Y:S05]  /*2cf0*/  BSYNC B1 ;  /* 0x0000000000017941 */ /* 0x000fea0003800000 */
.L_x_54:
        /* <DEDUP_REMOVED lines=9> */
.L_x_57:
[----:B------:R-:W-:Y:S05]  /*2d90*/  BSYNC B1 ;  /* 0x0000000000017941 */ /* 0x000fea0003800000 */
.L_x_56:
        /* <DEDUP_REMOVED lines=10> */
.L_x_59:
[----:B------:R-:W-:Y:S05]  /*2e40*/  BSYNC B1 ;  /* 0x0000000000017941 */ /* 0x000fea0003800000 */
.L_x_58:
        /* <DEDUP_REMOVED lines=10> */
.L_x_61:
[----:B------:R-:W-:Y:S05]  /*2ef0*/  BSYNC B1 ;  /* 0x0000000000017941 */ /* 0x000fea0003800000 */
.L_x_60:
        /* <DEDUP_REMOVED lines=9> */
.L_x_63:
[----:B------:R-:W-:Y:S05]  /*2f90*/  BSYNC B1 ;  /* 0x0000000000017941 */ /* 0x000fea0003800000 */
.L_x_62:
        /* <DEDUP_REMOVED lines=9> */
.L_x_65:
[----:B------:R-:W-:Y:S05]  /*3030*/  BSYNC B1 ;  /* 0x0000000000017941 */ /* 0x000fea0003800000 */
.L_x_64:
        /* <DEDUP_REMOVED lines=10> */
.L_x_67:
[----:B------:R-:W-:Y:S05]  /*30e0*/  BSYNC B1 ;  /* 0x0000000000017941 */ /* 0x000fea0003800000 */
.L_x_66:
        /* <DEDUP_REMOVED lines=10> */
.L_x_69:
[----:B------:R-:W-:Y:S05]  /*3190*/  BSYNC B1 ;  /* 0x0000000000017941 */ /* 0x000fea0003800000 */
.L_x_68:
        /* <DEDUP_REMOVED lines=9> */
.L_x_71:
[----:B------:R-:W-:Y:S05]  /*3230*/  BSYNC B1 ;  /* 0x0000000000017941 */ /* 0x000fea0003800000 */
.L_x_70:
        /* <DEDUP_REMOVED lines=9> */
.L_x_73:
[----:B------:R-:W-:Y:S05]  /*32d0*/  BSYNC B1 ;  /* 0x0000000000017941 */ /* 0x000fea0003800000 */
.L_x_72:
        /* <DEDUP_REMOVED lines=10> */
.L_x_75:
[----:B------:R-:W-:Y:S05]  /*3380*/  BSYNC B1 ;  /* 0x0000000000017941 */ /* 0x000fea0003800000 */
.L_x_74:
        /* <DEDUP_REMOVED lines=10> */
.L_x_77:
[----:B------:R-:W-:Y:S05]  /*3430*/  BSYNC B1 ;  /* 0x0000000000017941 */ /* 0x000fea0003800000 */
.L_x_76:
        /* <DEDUP_REMOVED lines=9> */
.L_x_79:
[----:B------:R-:W-:Y:S05]  /*34d0*/  BSYNC B1 ;  /* 0x0000000000017941 */ /* 0x000fea0003800000 */
.L_x_78:
        /* <DEDUP_REMOVED lines=9> */
.L_x_81:
[----:B------:R-:W-:Y:S05]  /*3570*/  BSYNC B1 ;  /* 0x0000000000017941 */ /* 0x000fea0003800000 */
.L_x_80:
        /* <DEDUP_REMOVED lines=10> */
.L_x_83:
[----:B------:R-:W-:Y:S05]  /*3620*/  BSYNC B1 ;  /* 0x0000000000017941 */ /* 0x000fea0003800000 */
.L_x_82:
        /* <DEDUP_REMOVED lines=10> */
.L_x_85:
[----:B------:R-:W-:Y:S05]  /*36d0*/  BSYNC B1 ;  /* 0x0000000000017941 */ /* 0x000fea0003800000 */
.L_x_84:
        /* <DEDUP_REMOVED lines=9> */
.L_x_87:
[----:B------:R-:W-:Y:S05]  /*3770*/  BSYNC B1 ;  /* 0x0000000000017941 */ /* 0x000fea0003800000 */
.L_x_86:
        /* <DEDUP_REMOVED lines=9> */
.L_x_89:
[----:B------:R-:W-:Y:S05]  /*3810*/  BSYNC B1 ;  /* 0x0000000000017941 */ /* 0x000fea0003800000 */
.L_x_88:
        /* <DEDUP_REMOVED lines=10> */
.L_x_91:
[----:B------:R-:W-:Y:S05]  /*38c0*/  BSYNC B1 ;  /* 0x0000000000017941 */ /* 0x000fea0003800000 */
.L_x_90:
        /* <DEDUP_REMOVED lines=10> */
.L_x_93:
[----:B------:R-:W-:Y:S05]  /*3970*/  BSYNC B1 ;  /* 0x0000000000017941 */ /* 0x000fea0003800000 */
.L_x_92:
        /* <DEDUP_REMOVED lines=9> */
.L_x_95:
[----:B------:R-:W-:Y:S05]  /*3a10*/  BSYNC B1 ;  /* 0x0000000000017941 */ /* 0x000fea0003800000 */
.L_x_94:
        /* <DEDUP_REMOVED lines=9> */
.L_x_97:
[----:B------:R-:W-:Y:S05]  /*3ab0*/  BSYNC B1 ;  /* 0x0000000000017941 */ /* 0x000fea0003800000 */
.L_x_96:
        /* <DEDUP_REMOVED lines=10> */
.L_x_99:
[----:B------:R-:W-:Y:S05]  /*3b60*/  BSYNC B1 ;  /* 0x0000000000017941 */ /* 0x000fea0003800000 */
.L_x_98:
        /* <DEDUP_REMOVED lines=10> */
.L_x_101:
[----:B------:R-:W-:Y:S05]  /*3c10*/  BSYNC B1 ;  /* 0x0000000000017941 */ /* 0x000fea0003800000 */
.L_x_100:
        /* <DEDUP_REMOVED lines=9> */
.L_x_103:
[----:B------:R-:W-:Y:S05]  /*3cb0*/  BSYNC B1 ;  /* 0x0000000000017941 */ /* 0x000fea0003800000 */
.L_x_102:
        /* <DEDUP_REMOVED lines=9> */
.L_x_105:
[----:B------:R-:W-:Y:S05]  /*3d50*/  BSYNC B1 ;  /* 0x0000000000017941 */ /* 0x000fea0003800000 */
.L_x_104:
        /* <DEDUP_REMOVED lines=10> */
.L_x_107:
[----:B------:R-:W-:Y:S05]  /*3e00*/  BSYNC B1 ;  /* 0x0000000000017941 */ /* 0x000fea0003800000 */
.L_x_106:
        /* <DEDUP_REMOVED lines=10> */
.L_x_109:
[----:B------:R-:W-:Y:S05]  /*3eb0*/  BSYNC B1 ;  /* 0x0000000000017941 */ /* 0x000fea0003800000 */
.L_x_108:
        /* <DEDUP_REMOVED lines=9> */
.L_x_111:
[----:B------:R-:W-:Y:S05]  /*3f50*/  BSYNC B1 ;  /* 0x0000000000017941 */ /* 0x000fea0003800000 */
.L_x_110:
        /* <DEDUP_REMOVED lines=9> */
.L_x_113:
[----:B------:R-:W-:Y:S05]  /*3ff0*/  BSYNC B1 ;  /* 0x0000000000017941 */ /* 0x000fea0003800000 */
.L_x_112:
        /* <DEDUP_REMOVED lines=10> */
.L_x_115:
[----:B------:R-:W-:Y:S05]  /*40a0*/  BSYNC B1 ;  /* 0x0000000000017941 */ /* 0x000fea0003800000 */
.L_x_114:
        /* <DEDUP_REMOVED lines=10> */
.L_x_117:
[----:B------:R-:W-:Y:S05]  /*4150*/  BSYNC B1 ;  /* 0x0000000000017941 */ /* 0x000fea0003800000 */
.L_x_116:
        /* <DEDUP_REMOVED lines=9> */
.L_x_119:
[----:B------:R-:W-:Y:S05]  /*41f0*/  BSYNC B1 ;  /* 0x0000000000017941 */ /* 0x000fea0003800000 */
.L_x_118:
        /* <DEDUP_REMOVED lines=9> */
.L_x_121:
[----:B------:R-:W-:Y:S05]  /*4290*/  BSYNC B1 ;  /* 0x0000000000017941 */ /* 0x000fea0003800000 */
.L_x_120:
        /* <DEDUP_REMOVED lines=10> */
.L_x_123:
[----:B------:R-:W-:Y:S05]  /*4340*/  BSYNC B1 ;  /* 0x0000000000017941 */ /* 0x000fea0003800000 */
.L_x_122:
        /* <DEDUP_REMOVED lines=10> */
.L_x_125:
[----:B------:R-:W-:Y:S05]  /*43f0*/  BSYNC B1 ;  /* 0x0000000000017941 */ /* 0x000fea0003800000 */
.L_x_124:
        /* <DEDUP_REMOVED lines=9> */
.L_x_127:
[----:B------:R-:W-:Y:S05]  /*4490*/  BSYNC B1 ;  /* 0x0000000000017941 */ /* 0x000fea0003800000 */
.L_x_126:
        /* <DEDUP_REMOVED lines=9> */
.L_x_129:
[----:B------:R-:W-:Y:S05]  /*4530*/  BSYNC B1 ;  /* 0x0000000000017941 */ /* 0x000fea0003800000 */
.L_x_128:
        /* <DEDUP_REMOVED lines=10> */
.L_x_131:
[----:B------:R-:W-:Y:S05]  /*45e0*/  BSYNC B1 ;  /* 0x0000000000017941 */ /* 0x000fea0003800000 */
.L_x_130:
        /* <DEDUP_REMOVED lines=10> */
.L_x_133:
[----:B------:R-:W-:Y:S05]  /*4690*/  BSYNC B1 ;  /* 0x0000000000017941 */ /* 0x000fea0003800000 */
.L_x_132:
        /* <DEDUP_REMOVED lines=9> */
.L_x_135:
[----:B------:R-:W-:Y:S05]  /*4730*/  BSYNC B1 ;  /* 0x0000000000017941 */ /* 0x000fea0003800000 */
.L_x_134:
        /* <DEDUP_REMOVED lines=9> */
.L_x_137:
[----:B------:R-:W-:Y:S05]  /*47d0*/  BSYNC B1 ;  /* 0x0000000000017941 */ /* 0x000fea0003800000 */
.L_x_136:
        /* <DEDUP_REMOVED lines=10> */
.L_x_139:
[----:B------:R-:W-:Y:S05]  /*4880*/  BSYNC B1 ;  /* 0x0000000000017941 */ /* 0x000fea0003800000 */
.L_x_138:
        /* <DEDUP_REMOVED lines=10> */
.L_x_141:
[----:B------:R-:W-:Y:S05]  /*4930*/  BSYNC B1 ;  /* 0x0000000000017941 */ /* 0x000fea0003800000 */
.L_x_140:
        /* <DEDUP_REMOVED lines=9> */
.L_x_143:
[----:B------:R-:W-:Y:S05]  /*49d0*/  BSYNC B1 ;  /* 0x0000000000017941 */ /* 0x000fea0003800000 */
.L_x_142:
        /* <DEDUP_REMOVED lines=9> */
.L_x_145:
[----:B------:R-:W-:Y:S05]  /*4a70*/  BSYNC B1 ;  /* 0x0000000000017941 */ /* 0x000fea0003800000 */
.L_x_144:
        /* <DEDUP_REMOVED lines=10> */
.L_x_147:
[----:B------:R-:W-:Y:S05]  /*4b20*/  BSYNC B1 ;  /* 0x0000000000017941 */ /* 0x000fea0003800000 */
.L_x_146:
        /* <DEDUP_REMOVED lines=10> */
.L_x_149:
[----:B------:R-:W-:Y:S05]  /*4bd0*/  BSYNC B1 ;  /* 0x0000000000017941 */ /* 0x000fea0003800000 */
.L_x_148:
        /* <DEDUP_REMOVED lines=9> */
.L_x_151:
[----:B------:R-:W-:Y:S05]  /*4c70*/  BSYNC B1 ;  /* 0x0000000000017941 */ /* 0x000fea0003800000 */
.L_x_150:
        /* <DEDUP_REMOVED lines=9> */
.L_x_153:
[----:B------:R-:W-:Y:S05]  /*4d10*/  BSYNC B1 ;  /* 0x0000000000017941 */ /* 0x000fea0003800000 */
.L_x_152:
        /* <DEDUP_REMOVED lines=10> */
.L_x_155:
[----:B------:R-:W-:Y:S05]  /*4dc0*/  BSYNC B1 ;  /* 0x0000000000017941 */ /* 0x000fea0003800000 */
.L_x_154:
        /* <DEDUP_REMOVED lines=10> */
.L_x_157:
[----:B------:R-:W-:Y:S05]  /*4e70*/  BSYNC B1 ;  /* 0x0000000000017941 */ /* 0x000fea0003800000 */
.L_x_156:
        /* <DEDUP_REMOVED lines=9> */
.L_x_159:
[----:B------:R-:W-:Y:S05]  /*4f10*/  BSYNC B1 ;  /* 0x0000000000017941 */ /* 0x000fea0003800000 */
.L_x_158:
        /* <DEDUP_REMOVED lines=9> */
.L_x_161:
[----:B------:R-:W-:Y:S05]  /*4fb0*/  BSYNC B1 ;  /* 0x0000000000017941 */ /* 0x000fea0003800000 */
.L_x_160:
        /* <DEDUP_REMOVED lines=10> */
.L_x_163:
[----:B------:R-:W-:Y:S05]  /*5060*/  BSYNC B1 ;  /* 0x0000000000017941 */ /* 0x000fea0003800000 */
.L_x_162:
        /* <DEDUP_REMOVED lines=10> */
.L_x_165:
[----:B------:R-:W-:Y:S05]  /*5110*/  BSYNC B1 ;  /* 0x0000000000017941 */ /* 0x000fea0003800000 */
.L_x_164:
        /* <DEDUP_REMOVED lines=9> */
.L_x_167:
[----:B------:R-:W-:Y:S05]  /*51b0*/  BSYNC B1 ;  /* 0x0000000000017941 */ /* 0x000fea0003800000 */
.L_x_166:
        /* <DEDUP_REMOVED lines=9> */
.L_x_169:
[----:B------:R-:W-:Y:S05]  /*5250*/  BSYNC B1 ;  /* 0x0000000000017941 */ /* 0x000fea0003800000 */
.L_x_168:
        /* <DEDUP_REMOVED lines=10> */
.L_x_171:
[----:B------:R-:W-:Y:S05]  /*5300*/  BSYNC B1 ;  /* 0x0000000000017941 */ /* 0x000fea0003800000 */
.L_x_170:
        /* <DEDUP_REMOVED lines=10> */
.L_x_173:
[----:B------:R-:W-:Y:S05]  /*53b0*/  BSYNC B1 ;  /* 0x0000000000017941 */ /* 0x000fea0003800000 */
.L_x_172:
        /* <DEDUP_REMOVED lines=9> */
.L_x_175:
[----:B------:R-:W-:Y:S05]  /*5450*/  BSYNC B1 ;  /* 0x0000000000017941 */ /* 0x000fea0003800000 */
.L_x_174:
        /* <DEDUP_REMOVED lines=9> */
.L_x_177:
[----:B------:R-:W-:Y:S05]  /*54f0*/  BSYNC B1 ;  /* 0x0000000000017941 */ /* 0x000fea0003800000 */
.L_x_176:
        /* <DEDUP_REMOVED lines=10> */
.L_x_179:
[----:B------:R-:W-:Y:S05]  /*55a0*/  BSYNC B1 ;  /* 0x0000000000017941 */ /* 0x000fea0003800000 */
.L_x_178:
        /* <DEDUP_REMOVED lines=10> */
.L_x_181:
[----:B------:R-:W-:Y:S05]  /*5650*/  BSYNC B1 ;  /* 0x0000000000017941 */ /* 0x000fea0003800000 */
.L_x_180:
        /* <DEDUP_REMOVED lines=9> */
.L_x_183:
[----:B------:R-:W-:Y:S05]  /*56f0*/  BSYNC B1 ;  /* 0x0000000000017941 */ /* 0x000fea0003800000 */
.L_x_182:
        /* <DEDUP_REMOVED lines=9> */
.L_x_185:
[----:B------:R-:W-:Y:S05]  /*5790*/  BSYNC B1 ;  /* 0x0000000000017941 */ /* 0x000fea0003800000 */
.L_x_184:
        /* <DEDUP_REMOVED lines=10> */
.L_x_187:
[----:B------:R-:W-:Y:S05]  /*5840*/  BSYNC B1 ;  /* 0x0000000000017941 */ /* 0x000fea0003800000 */
.L_x_186:
        /* <DEDUP_REMOVED lines=10> */
.L_x_189:
[----:B------:R-:W-:Y:S05]  /*58f0*/  BSYNC B1 ;  /* 0x0000000000017941 */ /* 0x000fea0003800000 */
.L_x_188:
        /* <DEDUP_REMOVED lines=9> */
.L_x_191:
[----:B------:R-:W-:Y:S05]  /*5990*/  BSYNC B1 ;  /* 0x0000000000017941 */ /* 0x000fea0003800000 */
.L_x_190:
        /* <DEDUP_REMOVED lines=9> */
.L_x_193:
[----:B------:R-:W-:Y:S05]  /*5a30*/  BSYNC B1 ;  /* 0x0000000000017941 */ /* 0x000fea0003800000 */
.L_x_192:
        /* <DEDUP_REMOVED lines=10> */
.L_x_195:
[----:B------:R-:W-:Y:S05]  /*5ae0*/  BSYNC B1 ;  /* 0x0000000000017941 */ /* 0x000fea0003800000 */
.L_x_194:
        /* <DEDUP_REMOVED lines=10> */
.L_x_197:
[----:B------:R-:W-:Y:S05]  /*5b90*/  BSYNC B1 ;  /* 0x0000000000017941 */ /* 0x000fea0003800000 */
.L_x_196:
        /* <DEDUP_REMOVED lines=9> */
.L_x_199:
[----:B------:R-:W-:Y:S05]  /*5c30*/  BSYNC B1 ;  /* 0x0000000000017941 */ /* 0x000fea0003800000 */
.L_x_198:
        /* <DEDUP_REMOVED lines=9> */
.L_x_201:
[----:B------:R-:W-:Y:S05]  /*5cd0*/  BSYNC B1 ;  /* 0x0000000000017941 */ /* 0x000fea0003800000 */
.L_x_200:
        /* <DEDUP_REMOVED lines=10> */
.L_x_203:
[----:B------:R-:W-:Y:S05]  /*5d80*/  BSYNC B1 ;  /* 0x0000000000017941 */ /* 0x000fea0003800000 */
.L_x_202:
        /* <DEDUP_REMOVED lines=10> */
.L_x_205:
[----:B------:R-:W-:Y:S05]  /*5e30*/  BSYNC B1 ;  /* 0x0000000000017941 */ /* 0x000fea0003800000 */
.L_x_204:
        /* <DEDUP_REMOVED lines=9> */
.L_x_207:
[----:B------:R-:W-:Y:S05]  /*5ed0*/  BSYNC B1 ;  /* 0x0000000000017941 */ /* 0x000fea0003800000 */
.L_x_206:
        /* <DEDUP_REMOVED lines=9> */
.L_x_209:
[----:B------:R-:W-:Y:S05]  /*5f70*/  BSYNC B1 ;  /* 0x0000000000017941 */ /* 0x000fea0003800000 */
.L_x_208:
        /* <DEDUP_REMOVED lines=10> */
.L_x_211:
[----:B------:R-:W-:Y:S05]  /*6020*/  BSYNC B1 ;  /* 0x0000000000017941 */ /* 0x000fea0003800000 */
.L_x_210:
        /* <DEDUP_REMOVED lines=10> */
.L_x_213:
[----:B------:R-:W-:Y:S05]  /*60d0*/  BSYNC B1 ;  /* 0x0000000000017941 */ /* 0x000fea0003800000 */
.L_x_212:
        /* <DEDUP_REMOVED lines=9> */
.L_x_215:
[----:B------:R-:W-:Y:S05]  /*6170*/  BSYNC B1 ;  /* 0x0000000000017941 */ /* 0x000fea0003800000 */
.L_x_214:
        /* <DEDUP_REMOVED lines=9> */
.L_x_217:
[----:B------:R-:W-:Y:S05]  /*6210*/  BSYNC B1 ;  /* 0x0000000000017941 */ /* 0x000fea0003800000 */
.L_x_216:
        /* <DEDUP_REMOVED lines=10> */
.L_x_219:
[----:B------:R-:W-:Y:S05]  /*62c0*/  BSYNC B1 ;  /* 0x0000000000017941 */ /* 0x000fea0003800000 */
.L_x_218:
        /* <DEDUP_REMOVED lines=10> */
.L_x_221:
[----:B------:R-:W-:Y:S05]  /*6370*/  BSYNC B1 ;  /* 0x0000000000017941 */ /* 0x000fea0003800000 */
.L_x_220:
        /* <DEDUP_REMOVED lines=9> */
.L_x_223:
[----:B------:R-:W-:Y:S05]  /*6410*/  BSYNC B1 ;  /* 0x0000000000017941 */ /* 0x000fea0003800000 */
.L_x_222:
        /* <DEDUP_REMOVED lines=9> */
.L_x_225:
[----:B------:R-:W-:Y:S05]  /*64b0*/  BSYNC B1 ;  /* 0x0000000000017941 */ /* 0x000fea0003800000 */
.L_x_224:
        /* <DEDUP_REMOVED lines=10> */
.L_x_227:
[----:B------:R-:W-:Y:S05]  /*6560*/  BSYNC B1 ;  /* 0x0000000000017941 */ /* 0x000fea0003800000 */
.L_x_226:
        /* <DEDUP_REMOVED lines=10> */
.L_x_229:
[----:B------:R-:W-:Y:S05]  /*6610*/  BSYNC B1 ;  /* 0x0000000000017941 */ /* 0x000fea0003800000 */
.L_x_228:
        /* <DEDUP_REMOVED lines=9> */
.L_x_231:
[----:B------:R-:W-:Y:S05]  /*66b0*/  BSYNC B1 ;  /* 0x0000000000017941 */ /* 0x000fea0003800000 */
.L_x_230:
        /* <DEDUP_REMOVED lines=9> */
.L_x_233:
[----:B------:R-:W-:Y:S05]  /*6750*/  BSYNC B1 ;  /* 0x0000000000017941 */ /* 0x000fea0003800000 */
.L_x_232:
        /* <DEDUP_REMOVED lines=10> */
.L_x_235:
[----:B------:R-:W-:Y:S05]  /*6800*/  BSYNC B1 ;  /* 0x0000000000017941 */ /* 0x000fea0003800000 */
.L_x_234:
        /* <DEDUP_REMOVED lines=10> */
.L_x_237:
[----:B------:R-:W-:Y:S05]  /*68b0*/  BSYNC B1 ;  /* 0x0000000000017941 */ /* 0x000fea0003800000 */
.L_x_236:
        /* <DEDUP_REMOVED lines=9> */
.L_x_239:
[----:B------:R-:W-:Y:S05]  /*6950*/  BSYNC B1 ;  /* 0x0000000000017941 */ /* 0x000fea0003800000 */
.L_x_238:
        /* <DEDUP_REMOVED lines=9> */
.L_x_241:
[----:B------:R-:W-:Y:S05]  /*69f0*/  BSYNC B1 ;  /* 0x0000000000017941 */ /* 0x000fea0003800000 */
.L_x_240:
        /* <DEDUP_REMOVED lines=10> */
.L_x_243:
[----:B------:R-:W-:Y:S05]  /*6aa0*/  BSYNC B1 ;  /* 0x0000000000017941 */ /* 0x000fea0003800000 */
.L_x_242:
        /* <DEDUP_REMOVED lines=10> */
.L_x_245:
[----:B------:R-:W-:Y:S05]  /*6b50*/  BSYNC B1 ;  /* 0x0000000000017941 */ /* 0x000fea0003800000 */
.L_x_244:
        /* <DEDUP_REMOVED lines=9> */
.L_x_247:
[----:B------:R-:W-:Y:S05]  /*6bf0*/  BSYNC B1 ;  /* 0x0000000000017941 */ /* 0x000fea0003800000 */
.L_x_246:
        /* <DEDUP_REMOVED lines=9> */
.L_x_249:
[----:B------:R-:W-:Y:S05]  /*6c90*/  BSYNC B1 ;  /* 0x0000000000017941 */ /* 0x000fea0003800000 */
.L_x_248:
        /* <DEDUP_REMOVED lines=10> */
.L_x_251:
[----:B------:R-:W-:Y:S05]  /*6d40*/  BSYNC B1 ;  /* 0x0000000000017941 */ /* 0x000fea0003800000 */
.L_x_250:
        /* <DEDUP_REMOVED lines=10> */
.L_x_253:
[----:B------:R-:W-:Y:S05]  /*6df0*/  BSYNC B1 ;  /* 0x0000000000017941 */ /* 0x000fea0003800000 */
.L_x_252:
        /* <DEDUP_REMOVED lines=9> */
.L_x_255:
[----:B------:R-:W-:Y:S05]  /*6e90*/  BSYNC B1 ;  /* 0x0000000000017941 */ /* 0x000fea0003800000 */
.L_x_254:
        /* <DEDUP_REMOVED lines=9> */
.L_x_257:
[----:B------:R-:W-:Y:S05]  /*6f30*/  BSYNC B1 ;  /* 0x0000000000017941 */ /* 0x000fea0003800000 */
.L_x_256:
        /* <DEDUP_REMOVED lines=10> */
.L_x_259:
[----:B------:R-:W-:Y:S05]  /*6fe0*/  BSYNC B1 ;  /* 0x0000000000017941 */ /* 0x000fea0003800000 */
.L_x_258:
        /* <DEDUP_REMOVED lines=10> */
.L_x_261:
[----:B------:R-:W-:Y:S05]  /*7090*/  BSYNC B1 ;  /* 0x0000000000017941 */ /* 0x000fea0003800000 */
.L_x_260:
        /* <DEDUP_REMOVED lines=9> */
.L_x_263:
[----:B------:R-:W-:Y:S05]  /*7130*/  BSYNC B1 ;  /* 0x0000000000017941 */ /* 0x000fea0003800000 */
.L_x_262:
        /* <DEDUP_REMOVED lines=9> */
.L_x_265:
[----:B------:R-:W-:Y:S05]  /*71d0*/  BSYNC B1 ;  /* 0x0000000000017941 */ /* 0x000fea0003800000 */
.L_x_264:
        /* <DEDUP_REMOVED lines=10> */
.L_x_267:
[----:B------:R-:W-:Y:S05]  /*7280*/  BSYNC B1 ;  /* 0x0000000000017941 */ /* 0x000fea0003800000 */
.L_x_266:
        /* <DEDUP_REMOVED lines=10> */
.L_x_269:
[----:B------:R-:W-:Y:S05]  /*7330*/  BSYNC B1 ;  /* 0x0000000000017941 */ /* 0x000fea0003800000 */
.L_x_268:
        /* <DEDUP_REMOVED lines=9> */
.L_x_271:
[----:B------:R-:W-:Y:S05]  /*73d0*/  BSYNC B1 ;  /* 0x0000000000017941 */ /* 0x000fea0003800000 */
.L_x_270:
        /* <DEDUP_REMOVED lines=9> */
.L_x_273:
[----:B------:R-:W-:Y:S05]  /*7470*/  BSYNC B1 ;  /* 0x0000000000017941 */ /* 0x000fea0003800000 */
.L_x_272:
        /* <DEDUP_REMOVED lines=10> */
.L_x_275:
[----:B------:R-:W-:Y:S05]  /*7520*/  BSYNC B1 ;  /* 0x0000000000017941 */ /* 0x000fea0003800000 */
.L_x_274:
        /* <DEDUP_REMOVED lines=10> */
.L_x_277:
[----:B------:R-:W-:Y:S05]  /*75d0*/  BSYNC B1 ;  /* 0x0000000000017941 */ /* 0x000fea0003800000 */
.L_x_276:
        /* <DEDUP_REMOVED lines=9> */
.L_x_279:
[----:B------:R-:W-:Y:S05]  /*7670*/  BSYNC B1 ;  /* 0x0000000000017941 */ /* 0x000fea0003800000 */
.L_x_278:
        /* <DEDUP_REMOVED lines=9> */
.L_x_281:
[----:B------:R-:W-:Y:S05]  /*7710*/  BSYNC B1 ;  /* 0x0000000000017941 */ /* 0x000fea0003800000 */
.L_x_280:
        /* <DEDUP_REMOVED lines=10> */
.L_x_283:
[----:B------:R-:W-:Y:S05]  /*77c0*/  BSYNC B1 ;  /* 0x0000000000017941 */ /* 0x000fea0003800000 */
.L_x_282:
        /* <DEDUP_REMOVED lines=10> */
.L_x_285:
[----:B------:R-:W-:Y:S05]  /*7870*/  BSYNC B1 ;  /* 0x0000000000017941 */ /* 0x000fea0003800000 */
.L_x_284:
        /* <DEDUP_REMOVED lines=9> */
.L_x_287:
[----:B------:R-:W-:Y:S05]  /*7910*/  BSYNC B1 ;  /* 0x0000000000017941 */ /* 0x000fea0003800000 */
.L_x_286:
[----:B-----5:R-:W-:Y:S01]  /*7920*/  LOP3.LUT R0, R19, 0xffffe000, RZ, 0xc0, !PT ;  /* 0xffffe00013007812 */ /* 0x020fe200078ec0ff */
[----:B0-----:R-:W-:Y:S01]  /*7930*/  @P1 IMAD.MOV.U32 R4, RZ, RZ, R10 ;  /* 0x000000ffff041224 */ /* 0x001fe200078e000a */
[----:B------:R-:W-:Y:S01]  /*7940*/  ISETP.GT.AND P0, PT, R3, 0x8, P0 ;  /* 0x000000080300780c */ /* 0x000fe20000704270 */
[----:B------:R-:W-:Y:S02]  /*7950*/  BSSY B1, `(.L_x_288) ;  /* 0x0000008000017945 */ /* 0x000fe40003800000 */
[----:B------:R-:W-:-:S04]  /*7960*/  FMUL R5, R0, R155 ;  /* 0x0000009b00057220 */ /* 0x000fc80000400000 */
[----:B-1--4-:R-:W-:Y:S01]  /*7970*/  FFMA R7, R150, R154, R5 ;  /* 0x0000009a96077223 */ /* 0x012fe20000000005 */
[----:B------:R-:W-:-:S04]  /*7980*/  @P1 IMAD.MOV.U32 R5, RZ, RZ, R11 ;  /* 0x000000ffff051224 */ /* 0x000fc800078e000b */
[----:B------:R-:W-:-:S05]  /*7990*/  F2FP.TF32.F32.PACK_B R7, R7 ;  /* 0x00000007ff07723e */ /* 0x000fca00024050ff */
[----:B------:R0:W-:Y:S01]  /*79a0*/  @P1 STG.E desc[UR36][R4.64+0x3e0], R7 ;  /* 0x0003e00704001986 */ /* 0x0001e2000c101924 */
[----:B------:R-:W-:Y:S05]  /*79b0*/  @!P0 BRA `(.L_x_289) ;  /* 0x0000000000048947 */ /* 0x000fea0003800000 */
[----:B------:R1:W5:Y:S02]  /*79c0*/  LDG.E.LTC128B R19, desc[UR36][R8.64+0x3e4] ;  /* 0x0003e42408137981 */ /* 0x000364000c1e1920 */
.L_x_289:
[----:B------:R-:W-:Y:S05]  /*79d0*/  BSYNC B1 ;  /* 0x0000000000017941 */ /* 0x000fea0003800000 */
.L_x_288:
[----:B------:R-:W-:Y:S05]  /*79e0*/  @!P0 BRA `(.L_x_290) ;  /* 0x0000002400488947 */ /* 0x000fea0003800000 */
[----:B-----5:R-:W-:-:S05]  /*79f0*/  LOP3.LUT R0, R19, 0xffffe000, RZ, 0xc0, !PT ;  /* 0xffffe00013007812 */ /* 0x020fca00078ec0ff */
[----:B------:R-:W-:-:S04]  /*7a00*/  FMUL R0, R0, R155 ;  /* 0x0000009b00007220 */ /* 0x000fc80000400000 */
[----:B------:R-:W-:-:S05]  /*7a10*/  FFMA R151, R151, R154, R0 ;  /* 0x0000009a97977223 */ /* 0x000fca0000000000 */
[----:B------:R-:W-:-:S05]  /*7a20*/  F2FP.TF32.F32.PACK_B R151, R151 ;  /* 0x00000097ff97723e */ /* 0x000fca00024050ff */
[----:B------:R4:W-:Y:S01]  /*7a30*/  STG.E desc[UR36][R10.64+0x3e4], R151 ;  /* 0x0003e4970a007986 */ /* 0x0009e2000c101924 */
[----:B------:R-:W-:Y:S05]  /*7a40*/  BRA `(.L_x_290) ;  /* 0x0000002400307947 */ /* 0x000fea0003800000 */
.L_x_37:
[----:B------:R-:W-:Y:S01]  /*7a50*/  ISETP.GT.AND P3, PT, R0, 0x1, PT ;  /* 0x000000010000780c */ /* 0x000fe20003f64270 */
[----:B------:R-:W-:Y:S01]  /*7a60*/  ULDC.64 UR4, c[0x0][0x5c0] ;  /* 0x0001700000047ab9 */ /* 0x000fe20000000a00 */
[-C--:B------:R-:W-:Y:S01]  /*7a70*/  FMUL R9, R24, R154.reuse ;  /* 0x0000009a18097220 */ /* 0x080fe20000400000 */
[C---:B------:R-:W-:Y:S01]  /*7a80*/  LEA R4, P4, R168.reuse, UR4, 0x2 ;  /* 0x00000004a8047c11 */ /* 0x040fe2000f8810ff */
[-C--:B------:R-:W-:Y:S01]  /*7a90*/  FMUL R25, R25, R154.reuse ;  /* 0x0000009a19197220 */ /* 0x080fe20000400000 */
[----:B------:R-:W-:Y:S01]  /*7aa0*/  ISETP.GT.AND P0, PT, R3, RZ, P3 ;  /* 0x000000ff0300720c */ /* 0x000fe20001f04270 */
[-C--:B------:R-:W-:Y:S01]  /*7ab0*/  FMUL R27, R27, R154.reuse ;  /* 0x0000009a1b1b7220 */ /* 0x080fe20000400000 */
[----:B------:R-:W-:Y:S01]  /*7ac0*/  LEA.HI.X R5, R168, UR5, R179, 0x2, P4 ;  /* 0x00000005a8057c11 */ /* 0x000fe2000a0f14b3 */
[-C--:B------:R-:W-:Y:S01]  /*7ad0*/  FMUL R29, R29, R154.reuse ;  /* 0x0000009a1d1d7220 */ /* 0x080fe20000400000 */
[----:B------:R-:W-:Y:S01]  /*7ae0*/  F2FP.TF32.F32.PACK_B R9, R9 ;  /* 0x00000009ff09723e */ /* 0x000fe200024050ff */
[-C--:B------:R-:W-:Y:S01]  /*7af0*/  FMUL R31, R31, R154.reuse ;  /* 0x0000009a1f1f7220 */ /* 0x080fe20000400000 */
[----:B------:R-:W-:Y:S01]  /*7b00*/  F2FP.TF32.F32.PACK_B R25, R25 ;  /* 0x00000019ff19723e */ /* 0x000fe200024050ff */
[----:B------:R-:W-:Y:S01]  /*7b10*/  FMUL R13, R32, R154 ;  /* 0x0000009a200d7220 */ /* 0x000fe20000400000 */
[C---:B------:R-:W-:Y:S01]  /*7b20*/  SHF.L.U64.HI R7, R10.reuse, 0x5, R11 ;  /* 0x000000050a077819 */ /* 0x040fe2000001020b */
[----:B------:R0:W-:Y:S01]  /*7b30*/  @P2 STG.E desc[UR36][R4.64], R9 ;  /* 0x0000000904002986 */ /* 0x0001e2000c101924 */
[----:B------:R-:W-:Y:S01]  /*7b40*/  LEA R6, P4, R10, R4, 0x5 ;  /* 0x000000040a067211 */ /* 0x000fe200078828ff */
[-C--:B------:R-:W-:Y:S01]  /*7b50*/  FMUL R11, R26, R154.reuse ;  /* 0x0000009a1a0b7220 */ /* 0x080fe20000400000 */
[----:B------:R-:W-:Y:S01]  /*7b60*/  ISETP.GT.AND P1, PT, R3, 0x8, P1 ;  /* 0x000000080300780c */ /* 0x000fe20000f24270 */
[----:B------:R-:W-:Y:S01]  /*7b70*/  @P0 STG.E desc[UR36][R4.64+0x4], R25 ;  /* 0x0000041904000986 */ /* 0x000fe2000c101924 */
[C---:B------:R-:W-:Y:S01]  /*7b80*/  ISETP.GT.AND P2, PT, R0.reuse, 0x8, PT ;  /* 0x000000080000780c */ /* 0x040fe20003f44270 */
[----:B------:R-:W-:Y:S01]  /*7b90*/  IMAD.X R7, R7, 0x1, R5, P4 ;  /* 0x0000000107077824 */ /* 0x000fe200020e0605 */
[----:B------:R-:W-:Y:S01]  /*7ba0*/  ISETP.GT.AND P3, PT, R3, 0x8, P3 ;  /* 0x000000080300780c */ /* 0x000fe20001f64270 */
[-C--:B------:R-:W-:Y:S01]  /*7bb0*/  FMUL R33, R33, R154.reuse ;  /* 0x0000009a21217220 */ /* 0x080fe20000400000 */
[----:B------:R-:W-:Y:S01]  /*7bc0*/  ISETP.GT.AND P0, PT, R0, 0x9, PT ;  /* 0x000000090000780c */ /* 0x000fe20003f04270 */
[-C--:B------:R-:W-:Y:S01]  /*7bd0*/  FMUL R35, R35, R154.reuse ;  /* 0x0000009a23237220 */ /* 0x080fe20000400000 */
[C---:B------:R-:W-:Y:S01]  /*7be0*/  ISETP.GT.AND P5, PT, R3.reuse, RZ, P2 ;  /* 0x000000ff0300720c */ /* 0x040fe200017a4270 */
[-C--:B0-----:R-:W-:Y:S01]  /*7bf0*/  FMUL R9, R28, R154.reuse ;  /* 0x0000009a1c097220 */ /* 0x081fe20000400000 */
[----:B------:R-:W-:Y:S01]  /*7c00*/  ISETP.GT.AND P4, PT, R3, RZ, P0 ;  /* 0x000000ff0300720c */ /* 0x000fe20000784270 */
[-C--:B------:R-:W-:Y:S01]  /*7c10*/  FMUL R37, R37, R154.reuse ;  /* 0x0000009a25257220 */ /* 0x080fe20000400000 */
[----:B------:R-:W-:Y:S01]  /*7c20*/  F2FP.TF32.F32.PACK_B R11, R11 ;  /* 0x0000000bff0b723e */ /* 0x000fe200024050ff */
[-C--:B------:R-:W-:Y:S01]  /*7c30*/  FMUL R39, R39, R154.reuse ;  /* 0x0000009a27277220 */ /* 0x080fe20000400000 */
[----:B------:R-:W-:Y:S01]  /*7c40*/  F2FP.TF32.F32.PACK_B R27, R27 ;  /* 0x0000001bff1b723e */ /* 0x000fe200024050ff */
[-C--:B------:R-:W-:Y:S01]  /*7c50*/  FMUL R41, R41, R154.reuse ;  /* 0x0000009a29297220 */ /* 0x080fe20000400000 */
[----:B------:R-:W-:Y:S01]  /*7c60*/  F2FP.TF32.F32.PACK_B R9, R9 ;  /* 0x00000009ff09723e */ /* 0x000fe200024050ff */
[----:B------:R0:W-:Y:S01]  /*7c70*/  @P1 STG.E desc[UR36][R6.64], R11 ;  /* 0x0000000b06001986 */ /* 0x0001e2000c101924 */
[----:B------:R-:W-:Y:S01]  /*7c80*/  F2FP.TF32.F32.PACK_B R29, R29 ;  /* 0x0000001dff1d723e */ /* 0x000fe200024050ff */
[-C--:B------:R-:W-:Y:S01]  /*7c90*/  FMUL R43, R43, R154.reuse ;  /* 0x0000009a2b2b7220 */ /* 0x080fe20000400000 */
[C---:B------:R-:W-:Y:S01]  /*7ca0*/  ISETP.GT.AND P1, PT, R0.reuse, 0x10, PT ;  /* 0x000000100000780c */ /* 0x040fe20003f24270 */
[----:B------:R-:W-:Y:S01]  /*7cb0*/  @P3 STG.E desc[UR36][R6.64+0x4], R27 ;  /* 0x0000041b06003986 */ /* 0x000fe2000c101924 */
[----:B------:R-:W-:Y:S01]  /*7cc0*/  ISETP.GT.AND P3, PT, R0, 0x11, PT ;  /* 0x000000110000780c */ /* 0x000fe20003f64270 */
[-C--:B------:R-:W-:Y:S01]  /*7cd0*/  FMUL R45, R45, R154.reuse ;  /* 0x0000009a2d2d7220 */ /* 0x080fe20000400000 */
[C---:B------:R-:W-:Y:S01]  /*7ce0*/  ISETP.GT.AND P2, PT, R3.reuse, 0x8, P2 ;  /* 0x000000080300780c */ /* 0x040fe20001744270 */
[----:B------:R1:W-:Y:S01]  /*7cf0*/  @P5 STG.E desc[UR36][R4.64+0x20], R9 ;  /* 0x0000200904005986 */ /* 0x0003e2000c101924 */
[----:B------:R-:W-:Y:S01]  /*7d00*/  ISETP.GT.AND P0, PT, R3, 0x8, P0 ;  /* 0x000000080300780c */ /* 0x000fe20000704270 */
[-C--:B------:R-:W-:Y:S01]  /*7d10*/  FMUL R47, R47, R154.reuse ;  /* 0x0000009a2f2f7220 */ /* 0x080fe20000400000 */
[C---:B------:R-:W-:Y:S01]  /*7d20*/  ISETP.GT.AND P5, PT, R3.reuse, RZ, P1 ;  /* 0x000000ff0300720c */ /* 0x040fe20000fa4270 */
[----:B------:R-:W-:Y:S01]  /*7d30*/  @P4 STG.E desc[UR36][R4.64+0x24], R29 ;  /* 0x0000241d04004986 */ /* 0x000fe2000c101924 */
        /* <DEDUP_REMOVED lines=8> */
[-C--:B-1----:R-:W-:Y:S01]  /*7dc0*/  FMUL R9, R34, R154.reuse ;  /* 0x0000009a22097220 */ /* 0x082fe20000400000 */
[----:B------:R-:W-:Y:S01]  /*7dd0*/  F2FP.TF32.F32.PACK_B R33, R33 ;  /* 0x00000021ff21723e */ /* 0x000fe200024050ff */
[----:B------:R0:W-:Y:S01]  /*7de0*/  @P2 STG.E desc[UR36][R6.64+0x20], R11 ;  /* 0x0000200b06002986 */ /* 0x0001e2000c101924 */
[----:B------:R-:W-:Y:S01]  /*7df0*/  ISETP.GT.AND P1, PT, R3, 0x8, P1 ;  /* 0x000000080300780c */ /* 0x000fe20000f24270 */
[-C--:B------:R-:W-:Y:S01]  /*7e00*/  FMUL R55, R55, R154.reuse ;  /* 0x0000009a37377220 */ /* 0x080fe20000400000 */
[C---:B------:R-:W-:Y:S01]  /*7e10*/  ISETP.GT.AND P2, PT, R0.reuse, 0x19, PT ;  /* 0x000000190000780c */ /* 0x040fe20003f44270 */
[----:B------:R-:W-:Y:S01]  /*7e20*/  @P0 STG.E desc[UR36][R6.64+0x24], R31 ;  /* 0x0000241f06000986 */ /* 0x000fe2000c101924 */
[----:B------:R-:W-:Y:S01]  /*7e30*/  ISETP.GT.AND P0, PT, R0, 0x18, PT ;  /* 0x000000180000780c */ /* 0x000fe20003f04270 */
[-C--:B------:R-:W-:Y:S01]  /*7e40*/  FMUL R57, R57, R154.reuse ;  /* 0x0000009a39397220 */ /* 0x080fe20000400000 */
[----:B------:R-:W-:Y:S01]  /*7e50*/  F2FP.TF32.F32.PACK_B R9, R9 ;  /* 0x00000009ff09723e */ /* 0x000fe200024050ff */
[----:B------:R1:W-:Y:S01]  /*7e60*/  @P5 STG.E desc[UR36][R4.64+0x40], R13 ;  /* 0x0000400d04005986 */ /* 0x0003e2000c101924 */
[----:B------:R-:W-:Y:S01]  /*7e70*/  ISETP.GT.AND P5, PT, R3, RZ, P0 ;  /* 0x000000ff0300720c */ /* 0x000fe200007a4270 */
[-C--:B------:R-:W-:Y:S01]  /*7e80*/  FMUL R59, R59, R154.reuse ;  /* 0x0000009a3b3b7220 */ /* 0x080fe20000400000 */
[----:B------:R-:W-:Y:S01]  /*7e90*/  F2FP.TF32.F32.PACK_B R35, R35 ;  /* 0x00000023ff23723e */ /* 0x000fe200024050ff */
[----:B------:R-:W-:Y:S01]  /*7ea0*/  @P4 STG.E desc[UR36][R4.64+0x44], R33 ;  /* 0x0000442104004986 */ /* 0x000fe2000c101924 */
[C---:B------:R-:W-:Y:S01]  /*7eb0*/  ISETP.GT.AND P4, PT, R3.reuse, 0x8, P3 ;  /* 0x000000080300780c */ /* 0x040fe20001f84270 */
[-C--:B0-----:R-:W-:Y:S01]  /*7ec0*/  FMUL R11, R36, R154.reuse ;  /* 0x0000009a240b7220 */ /* 0x081fe20000400000 */
[----:B------:R-:W-:Y:S01]  /*7ed0*/  ISETP.GT.AND P3, PT, R3, RZ, P2 ;  /* 0x000000ff0300720c */ /* 0x000fe20001764270 */
[----:B------:R0:W-:Y:S01]  /*7ee0*/  @P1 STG.E desc[UR36][R6.64+0x40], R9 ;  /* 0x0000400906001986 */ /* 0x0001e2000c101924 */
[----:B------:R-:W-:Y:S01]  /*7ef0*/  F2FP.TF32.F32.PACK_B R37, R37 ;  /* 0x00000025ff25723e */ /* 0x000fe200024050ff */
[-C--:B------:R-:W-:Y:S01]  /*7f00*/  FMUL R61, R61, R154.reuse ;  /* 0x0000009a3d3d7220 */ /* 0x080fe20000400000 */
[----:B------:R-:W-:Y:S01]  /*7f10*/  F2FP.TF32.F32.PACK_B R11, R11 ;  /* 0x0000000bff0b723e */ /* 0x000fe200024050ff */
[-C--:B-1----:R-:W-:Y:S01]  /*7f20*/  FMUL R13, R40, R154.reuse ;  /* 0x0000009a280d7220 */ /* 0x082fe20000400000 */
[----:B------:R-:W-:Y:S01]  /*7f30*/  ISETP.GT.AND P1, PT, R0, 0x20, PT ;  /* 0x000000200000780c */ /* 0x000fe20003f24270 */
[-C--:B------:R-:W-:Y:S01]  /*7f40*/  FMUL R63, R63, R154.reuse ;  /* 0x0000009a3f3f7220 */ /* 0x080fe20000400000 */
[----:B------:R-:W-:Y:S01]  /*7f50*/  ISETP.GT.AND P0, PT, R3, 0x8, P0 ;  /* 0x000000080300780c */ /* 0x000fe20000704270 */
[-C--:B------:R-:W-:Y:S01]  /*7f60*/  FMUL R65, R65, R154.reuse ;  /* 0x0000009a41417220 */ /* 0x080fe20000400000 */
[----:B------:R-:W-:Y:S01]  /*7f70*/  F2FP.TF32.F32.PACK_B R39, R39 ;  /* 0x00000027ff27723e */ /* 0x000fe200024050ff */
[----:B------:R-:W-:Y:S01]  /*7f80*/  @P4 STG.E desc[UR36][R6.64+0x44], R35 ;  /* 0x0000442306004986 */ /* 0x000fe2000c101924 */
[C---:B------:R-:W-:Y:S01]  /*7f90*/  ISETP.GT.AND P4, PT, R3.reuse, 0x8, P2 ;  /* 0x000000080300780c */ /* 0x040fe20001784270 */
[-C--:B0-----:R-:W-:Y:S01]  /*7fa0*/  FMUL R9, R38, R154.reuse ;  /* 0x0000009a26097220 */ /* 0x081fe20000400000 */
[C---:B------:R-:W-:Y:S01]  /*7fb0*/  ISETP.GT.AND P2, PT, R0.reuse, 0x21, PT ;  /* 0x000000210000780c */ /* 0x040fe20003f44270 */
[----:B------:R0:W-:Y:S01]  /*7fc0*/  @P5 STG.E desc[UR36][R4.64+0x60], R11 ;  /* 0x0000600b04005986 */ /* 0x0001e2000c101924 */
[----:B------:R-:W-:Y:S01]  /*7fd0*/  ISETP.GT.AND P5, PT, R3, RZ, P1 ;  /* 0x000000ff0300720c */ /* 0x000fe20000fa4270 */
[-C--:B------:R-:W-:Y:S01]  /*7fe0*/  FMUL R67, R67, R154.reuse ;  /* 0x0000009a43437220 */ /* 0x080fe20000400000 */
[----:B------:R-:W-:Y:S01]  /*7ff0*/  F2FP.TF32.F32.PACK_B R9, R9 ;  /* 0x00000009ff09723e */ /* 0x000fe200024050ff */
[----:B------:R-:W-:Y:S01]  /*8000*/  @P3 STG.E desc[UR36][R4.64+0x64], R37 ;  /* 0x0000642504003986 */ /* 0x000fe2000c101924 */
[----:B------:R-:W-:Y:S01]  /*8010*/  ISETP.GT.AND P3, PT, R3, RZ, P2 ;  /* 0x000000ff0300720c */ /* 0x000fe20001764270 */
[-C--:B------:R-:W-:Y:S01]  /*8020*/  FMUL R69, R69, R154.reuse ;  /* 0x0000009a45457220 */ /* 0x080fe20000400000 */
[----:B------:R-:W-:Y:S01]  /*8030*/  F2FP.TF32.F32.PACK_B R13, R13 ;  /* 0x0000000dff0d723e */ /* 0x000fe200024050ff */
[----:B------:R1:W-:Y:S01]  /*8040*/  @P0 STG.E desc[UR36][R6.64+0x60], R9 ;  /* 0x0000600906000986 */ /* 0x0003e2000c101924 */
[----:B------:R-:W-:Y:S01]  /*8050*/  F2FP.TF32.F32.PACK_B R41, R41 ;  /* 0x00000029ff29723e */ /* 0x000fe200024050ff */
[-C--:B------:R-:W-:Y:S01]  /*8060*/  FMUL R71, R71, R154.reuse ;  /* 0x0000009a47477220 */ /* 0x080fe20000400000 */
[----:B------:R-:W-:Y:S01]  /*8070*/  ISETP.GT.AND P0, PT, R0, 0x28, PT ;  /* 0x000000280000780c */ /* 0x000fe20003f04270 */
[----:B------:R-:W-:Y:S01]  /*8080*/  @P4 STG.E desc[UR36][R6.64+0x64], R39 ;  /* 0x0000642706004986 */ /* 0x000fe2000c101924 */
[C---:B------:R-:W-:Y:S01]  /*8090*/  ISETP.GT.AND P1, PT, R3.reuse, 0x8, P1 ;  /* 0x000000080300780c */ /* 0x040fe20000f24270 */
[-C--:B0-----:R-:W-:Y:S01]  /*80a0*/  FMUL R11, R44, R154.reuse ;  /* 0x0000009a2c0b7220 */ /* 0x081fe20000400000 */
[----:B------:R-:W-:Y:S01]  /*80b0*/  ISETP.GT.AND P4, PT, R3, 0x8, P2 ;  /* 0x000000080300780c */ /* 0x000fe20001784270 */
[----:B------:R0:W-:Y:S01]  /*80c0*/  @P5 STG.E desc[UR36][R4.64+0x80], R13 ;  /* 0x0000800d04005986 */ /* 0x0001e2000c101924 */
[----:B------:R-:W-:Y:S01]  /*80d0*/  ISETP.GT.AND P2, PT, R0, 0x29, PT ;  /* 0x000000290000780c */ /* 0x000fe20003f44270 */
[-C--:B------:R-:W-:Y:S01]  /*80e0*/  FMUL R73, R73, R154.reuse ;  /* 0x0000009a49497220 */ /* 0x080fe20000400000 */
[C---:B------:R-:W-:Y:S01]  /*80f0*/  ISETP.GT.AND P5, PT, R3.reuse, RZ, P0 ;  /* 0x000000ff0300720c */ /* 0x040fe200007a4270 */
[-C--:B-1----:R-:W-:Y:S01]  /*8100*/  FMUL R9, R42, R154.reuse ;  /* 0x0000009a2a097220 */ /* 0x082fe20000400000 */
[----:B------:R-:W-:Y:S01]  /*8110*/  @P3 STG.E desc[UR36][R4.64+0x84], R41 ;  /* 0x0000842904003986 */ /* 0x000fe2000c101924 */
[----:B------:R-:W-:Y:S01]  /*8120*/  ISETP.GT.AND P3, PT, R3, RZ, P2 ;  /* 0x000000ff0300720c */ /* 0x000fe20001764270 */
[-C--:B------:R-:W-:Y:S01]  /*8130*/  FMUL R75, R75, R154.reuse ;  /* 0x0000009a4b4b7220 */ /* 0x080fe20000400000 */
[----:B------:R-:W-:Y:S01]  /*8140*/  F2FP.TF32.F32.PACK_B R43, R43 ;  /* 0x0000002bff2b723e */ /* 0x000fe200024050ff */
[-C--:B------:R-:W-:Y:S01]  /*8150*/  FMUL R77, R77, R154.reuse ;  /* 0x0000009a4d4d7220 */ /* 0x080fe20000400000 */
[----:B------:R-:W-:Y:S01]  /*8160*/  F2FP.TF32.F32.PACK_B R9, R9 ;  /* 0x00000009ff09723e */ /* 0x000fe200024050ff */
[-C--:B------:R-:W-:Y:S01]  /*8170*/  FMUL R79, R79, R154.reuse ;  /* 0x0000009a4f4f7220 */ /* 0x080fe20000400000 */
[----:B------:R-:W-:Y:S01]  /*8180*/  F2FP.TF32.F32.PACK_B R11, R11 ;  /* 0x0000000bff0b723e */ /* 0x000fe200024050ff */
[-C--:B0-----:R-:W-:Y:S01]  /*8190*/  FMUL R13, R48, R154.reuse ;  /* 0x0000009a300d7220 */ /* 0x081fe20000400000 */
[----:B------:R-:W-:Y:S01]  /*81a0*/  F2FP.TF32.F32.PACK_B R45, R45 ;  /* 0x0000002dff2d723e */ /* 0x000fe200024050ff */
[----:B------:R0:W-:Y:S01]  /*81b0*/  @P1 STG.E desc[UR36][R6.64+0x80], R9 ;  /* 0x0000800906001986 */ /* 0x0001e2000c101924 */
[C---:B------:R-:W-:Y:S01]  /*81c0*/  ISETP.GT.AND P1, PT, R0.reuse, 0x30, PT ;  /* 0x000000300000780c */ /* 0x040fe20003f24270 */
[-C--:B------:R-:W-:Y:S01]  /*81d0*/  FMUL R81, R81, R154.reuse ;  /* 0x0000009a51517220 */ /* 0x080fe20000400000 */
[C---:B------:R-:W-:Y:S01]  /*81e0*/  ISETP.GT.AND P0, PT, R3.reuse, 0x8, P0 ;  /* 0x000000080300780c */ /* 0x040fe20000704270 */
[----:B------:R-:W-:Y:S01]  /*81f0*/  @P4 STG.E desc[UR36][R6.64+0x84], R43 ;  /* 0x0000842b06004986 */ /* 0x000fe2000c101924 */
[----:B------:R-:W-:Y:S01]  /*8200*/  ISETP.GT.AND P4, PT, R3, 0x8, P2 ;  /* 0x000000080300780c */ /* 0x000fe20001784270 */
[-C--:B------:R-:W-:Y:S01]  /*8210*/  FMUL R83, R83, R154.reuse ;  /* 0x0000009a53537220 */ /* 0x080fe20000400000 */
[----:B------:R-:W-:Y:S01]  /*8220*/  ISETP.GT.AND P2, PT, R0, 0x31, PT ;  /* 0x000000310000780c */ /* 0x000fe20003f44270 */
[----:B------:R1:W-:Y:S01]  /*8230*/  @P5 STG.E desc[UR36][R4.64+0xa0], R11 ;  /* 0x0000a00b04005986 */ /* 0x0003e2000c101924 */
[----:B------:R-:W-:Y:S01]  /*8240*/  ISETP.GT.AND P5, PT, R3, RZ, P1 ;  /* 0x000000ff0300720c */ /* 0x000fe20000fa4270 */
[-C--:B------:R-:W-:Y:S01]  /*8250*/  FMUL R85, R85, R154.reuse ;  /* 0x0000009a55557220 */ /* 0x080fe20000400000 */
[----:B------:R-:W-:Y:S01]  /*8260*/  F2FP.TF32.F32.PACK_B R47, R47 ;  /* 0x0000002fff2f723e */ /* 0x000fe200024050ff */
[-C--:B0-----:R-:W-:Y:S01]  /*8270*/  FMUL R9, R46, R154.reuse ;  /* 0x0000009a2e097220 */ /* 0x081fe20000400000 */
        /* <DEDUP_REMOVED lines=9> */
[----:B------:R-:W-:Y:S01]  /*8310*/  ISETP.GT.AND P1, PT, R3, 0x8, P1 ;  /* 0x000000080300780c */ /* 0x000fe20000f24270 */
[----:B------:R0:W-:Y:S01]  /*8320*/  @P0 STG.E desc[UR36][R6.64+0xa0], R9 ;  /* 0x0000a00906000986 */ /* 0x0001e2000c101924 */
[C---:B------:R-:W-:Y:S01]  /*8330*/  ISETP.GT.AND P0, PT, R0.reuse, 0x38, PT ;  /* 0x000000380000780c */ /* 0x040fe20003f04270 */
[-C--:B------:R-:W-:Y:S01]  /*8340*/  FMUL R93, R93, R154.reuse ;  /* 0x0000009a5d5d7220 */ /* 0x080fe20000400000 */
[----:B------:R-:W-:Y:S01]  /*8350*/  F2FP.TF32.F32.PACK_B R51, R51 ;  /* 0x00000033ff33723e */ /* 0x000fe200024050ff */
        /* <DEDUP_REMOVED lines=16> */
[----:B------:R-:W-:Y:S01]  /*8460*/  ISETP.GT.AND P0, PT, R3, 0x8, P0 ;  /* 0x000000080300780c */ /* 0x000fe20000704270 */
[-C--:B-1----:R-:W-:Y:S01]  /*8470*/  FMUL R13, R56, R154.reuse ;  /* 0x0000009a380d7220 */ /* 0x082fe20000400000 */
[----:B------:R-:W-:Y:S01]  /*8480*/  F2FP.TF32.F32.PACK_B R55, R55 ;  /* 0x00000037ff37723e */ /* 0x000fe200024050ff */
        /* <DEDUP_REMOVED lines=16> */
[----:B------:R-:W-:Y:S01]  /*8590*/  ISETP.GT.AND P1, PT, R3, 0x8, P1 ;  /* 0x000000080300780c */ /* 0x000fe20000f24270 */
[-C--:B------:R-:W-:Y:S01]  /*85a0*/  FMUL R113, R113, R154.reuse ;  /* 0x0000009a71717220 */ /* 0x080fe20000400000 */
[----:B------:R-:W-:Y:S01]  /*85b0*/  F2FP.TF32.F32.PACK_B R9, R9 ;  /* 0x00000009ff09723e */ /* 0x000fe200024050ff */
[-C--:B------:R-:W-:Y:S01]  /*85c0*/  FMUL R115, R115, R154.reuse ;  /* 0x0000009a73737220 */ /* 0x080fe20000400000 */
[-C--:B-1----:R-:W-:Y:S01]  /*85d0*/  FMUL R11, R60, R154.reuse ;  /* 0x0000009a3c0b7220 */ /* 0x082fe20000400000 */
[----:B------:R-:W-:Y:S01]  /*85e0*/  F2FP.TF32.F32.PACK_B R59, R59 ;  /* 0x0000003bff3b723e */ /* 0x000fe200024050ff */
[-C--:B------:R-:W-:Y:S01]  /*85f0*/  FMUL R117, R117, R154.reuse ;  /* 0x0000009a75757220 */ /* 0x080fe20000400000 */
        /* <DEDUP_REMOVED lines=47> */
[----:B------:R-:W-:Y:S01]  /*88f0*/  ISETP.GT.AND P0, PT, R0, 0x58, PT ;  /* 0x000000580000780c */ /* 0x000fe20003f04270 */
[-C--:B------:R-:W-:Y:S01]  /*8900*/  FMUL R147, R147, R154.reuse ;  /* 0x0000009a93937220 */ /* 0x080fe20000400000 */
[----:B------:R-:W-:Y:S01]  /*8910*/  F2FP.TF32.F32.PACK_B R11, R11 ;  /* 0x0000000bff0b723e */ /* 0x000fe200024050ff */
[----:B------:R-:W-:Y:S01]  /*8920*/  @P4 STG.E desc[UR36][R6.64+0x124], R63 ;  /* 0x0001243f06004986 */ /* 0x000fe2000c101924 */
[C---:B------:R-:W-:Y:S01]  /*8930*/  ISETP.GT.AND P4, PT, R3.reuse, 0x8, P2 ;  /* 0x000000080300780c */ /* 0x040fe20001784270 */
        /* <DEDUP_REMOVED lines=9> */
[----:B------:R-:W-:Y:S01]  /*89d0*/  FMUL R151, R151, R154 ;  /* 0x0000009a97977220 */ /* 0x000fe20000400000 */
[----:B------:R-:W-:-:S02]  /*89e0*/  ISETP.GT.AND P0, PT, R3, 0x8, P0 ;  /* 0x000000080300780c */ /* 0x000fc40000704270 */
[----:B------:R-:W-:Y:S01]  /*89f0*/  F2FP.TF32.F32.PACK_B R9, R9 ;  /* 0x00000009ff09723e */ /* 0x000fe200024050ff */
[----:B-1----:R-:W-:Y:S01]  /*8a00*/  FMUL R13, R72, R154 ;  /* 0x0000009a480d7220 */ /* 0x002fe20000400000 */
[----:B------:R-:W-:-:S03]  /*8a10*/  F2FP.TF32.F32.PACK_B R71, R71 ;  /* 0x00000047ff47723e */ /* 0x000fc600024050ff */
[----:B------:R0:W-:Y:S01]  /*8a20*/  @P1 STG.E desc[UR36][R6.64+0x140], R9 ;  /* 0x0001400906001986 */ /* 0x0001e2000c101924 */
[C---:B------:R-:W-:Y:S02]  /*8a30*/  ISETP.GT.AND P1, PT, R0.reuse, 0x60, PT ;  /* 0x000000600000780c */ /* 0x040fe40003f24270 */
[----:B------:R-:W-:Y:S01]  /*8a40*/  F2FP.TF32.F32.PACK_B R13, R13 ;  /* 0x0000000dff0d723e */ /* 0x000fe200024050ff */
[----:B------:R-:W-:Y:S01]  /*8a50*/  @P4 STG.E desc[UR36][R6.64+0x144], R67 ;  /* 0x0001444306004986 */ /* 0x000fe2000c101924 */
[C---:B------:R-:W-:Y:S02]  /*8a60*/  ISETP.GT.AND P4, PT, R3.reuse, 0x8, P2 ;  /* 0x000000080300780c */ /* 0x040fe40001784270 */
[----:B------:R-:W-:Y:S01]  /*8a70*/  ISETP.GT.AND P2, PT, R0, 0x61, PT ;  /* 0x000000610000780c */ /* 0x000fe20003f44270 */
[----:B------:R1:W-:Y:S01]  /*8a80*/  @P5 STG.E desc[UR36][R4.64+0x160], R11 ;  /* 0x0001600b04005986 */ /* 0x0003e2000c101924 */
[C---:B------:R-:W-:Y:S02]  /*8a90*/  ISETP.GT.AND P5, PT, R3.reuse, RZ, P1 ;  /* 0x000000ff0300720c */ /* 0x040fe40000fa4270 */
[----:B------:R-:W-:Y:S01]  /*8aa0*/  F2FP.TF32.F32.PACK_B R73, R73 ;  /* 0x00000049ff49723e */ /* 0x000fe200024050ff */
[----:B0-----:R-:W-:Y:S01]  /*8ab0*/  FMUL R9, R70, R154 ;  /* 0x0000009a46097220 */ /* 0x001fe20000400000 */
[----:B------:R-:W-:Y:S01]  /*8ac0*/  @P3 STG.E desc[UR36][R4.64+0x164], R69 ;  /* 0x0001644504003986 */ /* 0x000fe2000c101924 */
[----:B------:R-:W-:-:S02]  /*8ad0*/  ISETP.GT.AND P3, PT, R3, RZ, P2 ;  /* 0x000000ff0300720c */ /* 0x000fc40001764270 */
[----:B------:R-:W-:Y:S02]  /*8ae0*/  ISETP.GT.AND P1, PT, R3, 0x8, P1 ;  /* 0x000000080300780c */ /* 0x000fe40000f24270 */
        /* <DEDUP_REMOVED lines=252> */
[----:B------:R-:W-:Y:S01]  /*9ab0*/  @P3 STG.E desc[UR36][R4.64+0x364], R133 ;  /* 0x0003648504003986 */ /* 0x000fe2000c101924 */
[----:B0-----:R-:W-:Y:S01]  /*9ac0*/  FMUL R9, R134, R154 ;  /* 0x0000009a86097220 */ /* 0x001fe20000400000 */
[----:B------:R-:W-:-:S02]  /*9ad0*/  ISETP.GT.AND P3, PT, R3, RZ, P2 ;  /* 0x000000ff0300720c */ /* 0x000fc40001764270 */
[----:B------:R-:W-:Y:S02]  /*9ae0*/  ISETP.GT.AND P1, PT, R3, 0x8, P1 ;  /* 0x000000080300780c */ /* 0x000fe40000f24270 */
[----:B------:R-:W-:Y:S01]  /*9af0*/  F2FP.TF32.F32.PACK_B R9, R9 ;  /* 0x00000009ff09723e */ /* 0x000fe200024050ff */
[----:B-1----:R-:W-:Y:S01]  /*9b00*/  FMUL R11, R140, R154 ;  /* 0x0000009a8c0b7220 */ /* 0x002fe20000400000 */
[----:B------:R-:W-:-:S03]  /*9b10*/  F2FP.TF32.F32.PACK_B R139, R139 ;  /* 0x0000008bff8b723e */ /* 0x000fc600024050ff */
[----:B------:R0:W-:Y:S01]  /*9b20*/  @P0 STG.E desc[UR36][R6.64+0x360], R9 ;  /* 0x0003600906000986 */ /* 0x0001e2000c101924 */
[----:B------:R-:W-:Y:S02]  /*9b30*/  F2FP.TF32.F32.PACK_B R141, R141 ;  /* 0x0000008dff8d723e */ /* 0x000fe400024050ff */
[----:B------:R-:W-:Y:S01]  /*9b40*/  F2FP.TF32.F32.PACK_B R11, R11 ;  /* 0x0000000bff0b723e */ /* 0x000fe200024050ff */
[----:B------:R-:W-:Y:S01]  /*9b50*/  @P4 STG.E desc[UR36][R6.64+0x364], R135 ;  /* 0x0003648706004986 */ /* 0x000fe2000c101924 */
[C---:B------:R-:W-:Y:S02]  /*9b60*/  ISETP.GT.AND P4, PT, R0.reuse, 0xe8, PT ;  /* 0x000000e80000780c */ /* 0x040fe40003f84270 */
[----:B------:R-:W-:Y:S01]  /*9b70*/  F2FP.TF32.F32.PACK_B R143, R143 ;  /* 0x0000008fff8f723e */ /* 0x000fe200024050ff */
[----:B------:R1:W-:Y:S01]  /*9b80*/  @P5 STG.E desc[UR36][R4.64+0x380], R13 ;  /* 0x0003800d04005986 */ /* 0x0003e2000c101924 */
[----:B------:R-:W-:Y:S02]  /*9b90*/  ISETP.GT.AND P5, PT, R0, 0xe9, PT ;  /* 0x000000e90000780c */ /* 0x000fe40003fa4270 */
[----:B------:R-:W-:Y:S01]  /*9ba0*/  F2FP.TF32.F32.PACK_B R145, R145 ;  /* 0x00000091ff91723e */ /* 0x000fe200024050ff */
[----:B------:R-:W-:Y:S01]  /*9bb0*/  @P3 STG.E desc[UR36][R4.64+0x384], R137 ;  /* 0x0003848904003986 */ /* 0x000fe2000c101924 */
[C---:B------:R-:W-:Y:S01]  /*9bc0*/  ISETP.GT.AND P3, PT, R3.reuse, 0x8, P2 ;  /* 0x000000080300780c */ /* 0x040fe20001764270 */
[----:B0-----:R-:W-:Y:S01]  /*9bd0*/  FMUL R9, R138, R154 ;  /* 0x0000009a8a097220 */ /* 0x001fe20000400000 */
[----:B------:R-:W-:-:S02]  /*9be0*/  ISETP.GT.AND P2, PT, R3, RZ, P4 ;  /* 0x000000ff0300720c */ /* 0x000fc40002744270 */
[C---:B------:R-:W-:Y:S02]  /*9bf0*/  ISETP.GT.AND P0, PT, R3.reuse, RZ, P5 ;  /* 0x000000ff0300720c */ /* 0x040fe40002f04270 */
[C---:B------:R-:W-:Y:S01]  /*9c00*/  ISETP.GT.AND P4, PT, R3.reuse, 0x8, P4 ;  /* 0x000000080300780c */ /* 0x040fe20002784270 */
[----:B-1----:R-:W-:Y:S01]  /*9c10*/  FMUL R13, R142, R154 ;  /* 0x0000009a8e0d7220 */ /* 0x002fe20000400000 */
[----:B------:R-:W-:Y:S02]  /*9c20*/  ISETP.GT.AND P5, PT, R3, 0x8, P5 ;  /* 0x000000080300780c */ /* 0x000fe40002fa4270 */
[----:B------:R-:W-:Y:S02]  /*9c30*/  F2FP.TF32.F32.PACK_B R9, R9 ;  /* 0x00000009ff09723e */ /* 0x000fe400024050ff */
[----:B------:R-:W-:Y:S02]  /*9c40*/  F2FP.TF32.F32.PACK_B R13, R13 ;  /* 0x0000000dff0d723e */ /* 0x000fe400024050ff */
[----:B------:R-:W-:Y:S01]  /*9c50*/  F2FP.TF32.F32.PACK_B R147, R147 ;  /* 0x00000093ff93723e */ /* 0x000fe200024050ff */
[----:B------:R0:W-:Y:S01]  /*9c60*/  @P1 STG.E desc[UR36][R6.64+0x380], R9 ;  /* 0x0003800906001986 */ /* 0x0001e2000c101924 */
[----:B------:R-:W-:-:S02]  /*9c70*/  ISETP.GT.AND P1, PT, R0, 0xf8, PT ;  /* 0x000000f80000780c */ /* 0x000fc40003f24270 */
        /* <DEDUP_REMOVED lines=8> */
[----:B0-----:R-:W-:Y:S01]  /*9d00*/  FMUL R9, R144, R154 ;  /* 0x0000009a90097220 */ /* 0x001fe20000400000 */
[----:B------:R-:W-:-:S02]  /*9d10*/  ISETP.GT.AND P0, PT, R0, 0xf9, PT ;  /* 0x000000f90000780c */ /* 0x000fc40003f04270 */
[----:B------:R0:W-:Y:S01]  /*9d20*/  @P4 STG.E desc[UR36][R6.64+0x3a0], R13 ;  /* 0x0003a00d06004986 */ /* 0x0001e2000c101924 */
[C---:B------:R-:W-:Y:S02]  /*9d30*/  ISETP.GT.AND P4, PT, R3.reuse, RZ, P2 ;  /* 0x000000ff0300720c */ /* 0x040fe40001784270 */
[----:B------:R-:W-:Y:S01]  /*9d40*/  F2FP.TF32.F32.PACK_B R9, R9 ;  /* 0x00000009ff09723e */ /* 0x000fe200024050ff */
[----:B------:R-:W-:Y:S01]  /*9d50*/  @P5 STG.E desc[UR36][R6.64+0x3a4], R143 ;  /* 0x0003a48f06005986 */ /* 0x000fe2000c101924 */
[C---:B------:R-:W-:Y:S01]  /*9d60*/  ISETP.GT.AND P5, PT, R3.reuse, RZ, P3 ;  /* 0x000000ff0300720c */ /* 0x040fe20001fa4270 */
[-C--:B-1----:R-:W-:Y:S01]  /*9d70*/  FMUL R11, R146, R154.reuse ;  /* 0x0000009a920b7220 */ /* 0x082fe20000400000 */
[C---:B------:R-:W-:Y:S02]  /*9d80*/  ISETP.GT.AND P3, PT, R3.reuse, 0x8, P3 ;  /* 0x000000080300780c */ /* 0x040fe40001f64270 */
[----:B------:R-:W-:Y:S02]  /*9d90*/  ISETP.GT.AND P2, PT, R3, 0x8, P2 ;  /* 0x000000080300780c */ /* 0x000fe40001744270 */
[----:B------:R-:W-:Y:S01]  /*9da0*/  F2FP.TF32.F32.PACK_B R11, R11 ;  /* 0x0000000bff0b723e */ /* 0x000fe200024050ff */
[----:B0-----:R-:W-:-:S05]  /*9db0*/  FMUL R13, R150, R154 ;  /* 0x0000009a960d7220 */ /* 0x001fca0000400000 */
[----:B------:R-:W-:Y:S01]  /*9dc0*/  F2FP.TF32.F32.PACK_B R13, R13 ;  /* 0x0000000dff0d723e */ /* 0x000fe200024050ff */
[----:B------:R-:W-:Y:S01]  /*9dd0*/  @P5 STG.E desc[UR36][R4.64+0x3c0], R9 ;  /* 0x0003c00904005986 */ /* 0x000fe2000c101924 */
[C---:B------:R-:W-:Y:S01]  /*9de0*/  ISETP.GT.AND P5, PT, R3.reuse, RZ, P1 ;  /* 0x000000ff0300720c */ /* 0x040fe20000fa4270 */
[----:B------:R-:W-:Y:S01]  /*9df0*/  @P3 IMAD.MOV.U32 R2, RZ, RZ, R6 ;  /* 0x000000ffff023224 */ /* 0x000fe200078e0006 */
[C---:B------:R-:W-:Y:S01]  /*9e00*/  ISETP.GT.AND P1, PT, R3.reuse, 0x8, P1 ;  /* 0x000000080300780c */ /* 0x040fe20000f24270 */
[----:B------:R-:W-:Y:S01]  /*9e10*/  @P4 STG.E desc[UR36][R4.64+0x3c4], R145 ;  /* 0x0003c49104004986 */ /* 0x000fe2000c101924 */
[C---:B------:R-:W-:Y:S02]  /*9e20*/  ISETP.GT.AND P4, PT, R3.reuse, RZ, P0 ;  /* 0x000000ff0300720c */ /* 0x040fe40000784270 */
[----:B------:R-:W-:Y:S01]  /*9e30*/  ISETP.GT.AND P0, PT, R3, 0x8, P0 ;  /* 0x000000080300780c */ /* 0x000fe20000704270 */
[----:B------:R-:W-:-:S05]  /*9e40*/  @P3 IMAD.MOV.U32 R3, RZ, RZ, R7 ;  /* 0x000000ffff033224 */ /* 0x000fca00078e0007 */
[----:B------:R0:W-:Y:S02]  /*9e50*/  @P3 STG.E desc[UR36][R2.64+0x3c0], R11 ;  /* 0x0003c00b02003986 */ /* 0x0001e4000c101924 */
[----:B0-----:R-:W-:Y:S02]  /*9e60*/  @P2 IMAD.MOV.U32 R2, RZ, RZ, R6 ;  /* 0x000000ffff022224 */ /* 0x001fe400078e0006 */
[----:B------:R-:W-:-:S05]  /*9e70*/  @P2 IMAD.MOV.U32 R3, RZ, RZ, R7 ;  /* 0x000000ffff032224 */ /* 0x000fca00078e0007 */
[----:B------:R0:W-:Y:S02]  /*9e80*/  @P2 STG.E desc[UR36][R2.64+0x3c4], R147 ;  /* 0x0003c49302002986 */ /* 0x0001e4000c101924 */
[----:B0-----:R-:W-:Y:S02]  /*9e90*/  @P5 IMAD.MOV.U32 R2, RZ, RZ, R4 ;  /* 0x000000ffff025224 */ /* 0x001fe400078e0004 */
[----:B------:R-:W-:-:S05]  /*9ea0*/  @P5 IMAD.MOV.U32 R3, RZ, RZ, R5 ;  /* 0x000000ffff035224 */ /* 0x000fca00078e0005 */
[----:B------:R0:W-:Y:S04]  /*9eb0*/  @P5 STG.E desc[UR36][R2.64+0x3e0], R15 ;  /* 0x0003e00f02005986 */ /* 0x0001e8000c101924 */
[----:B------:R1:W-:Y:S01]  /*9ec0*/  @P4 STG.E desc[UR36][R4.64+0x3e4], R149 ;  /* 0x0003e49504004986 */ /* 0x0003e2000c101924 */
[----:B0-----:R-:W-:Y:S02]  /*9ed0*/  @P1 IMAD.MOV.U32 R2, RZ, RZ, R6 ;  /* 0x000000ffff021224 */ /* 0x001fe400078e0006 */
[----:B------:R-:W-:-:S05]  /*9ee0*/  @P1 IMAD.MOV.U32 R3, RZ, RZ, R7 ;  /* 0x000000ffff031224 */ /* 0x000fca00078e0007 */
[----:B------:R1:W-:Y:S04]  /*9ef0*/  @P1 STG.E desc[UR36][R2.64+0x3e0], R13 ;  /* 0x0003e00d02001986 */ /* 0x0003e8000c101924 */
[----:B------:R1:W-:Y:S02]  /*9f00*/  @P0 STG.E desc[UR36][R6.64+0x3e4], R151 ;  /* 0x0003e49706000986 */ /* 0x0003e4000c101924 */
.L_x_290:
[----:B------:R-:W-:Y:S05]  /*9f10*/  BSYNC B0 ;  /* 0x0000000000007941 */ /* 0x000fea0003800000 */
.L_x_36:
[----:B-1----:R-:W2:Y:S01]  /*9f20*/  LDL.64 R2, [R1] ;  /* 0x0000000001027983 */ /* 0x002ea20000100a00 */
[----:B------:R-:W-:Y:S01]  /*9f30*/  ULDC.64 UR4, c[0x0][0x650] ;  /* 0x0001940000047ab9 */ /* 0x000fe20000000a00 */
[----:B------:R1:W-:Y:S01]  /*9f40*/  SYNCS.ARRIVE.TRANS64.A1T0 RZ, [R162+UR45], RZ ;  /* 0x000000ffa2ff79a7 */ /* 0x0003e2000810002d */
[----:B------:R-:W-:Y:S01]  /*9f50*/  PRMT R0, RZ, 0x7610, R0 ;  /* 0x00007610ff007816 */ /* 0x000fe20000000000 */
[----:B-----5:R-:W-:Y:S02]  /*9f60*/  IMAD.MOV.U32 R19, RZ, RZ, -0x1 ;  /* 0xffffffffff137424 */ /* 0x020fe400078e00ff */
[----:B------:R-:W-:Y:S01]  /*9f70*/  IMAD.MOV.U32 R22, RZ, RZ, -0x1 ;  /* 0xffffffffff167424 */ /* 0x000fe200078e00ff */
[----:B--2---:R-:W-:-:S04]  /*9f80*/  LEA R18, P0, R2, R18, 0x1 ;  /* 0x0000001202127211 */ /* 0x004fc800078008ff */
[----:B------:R-:W-:Y:S01]  /*9f90*/  LEA.HI.X R17, R2, R17, R23, 0x1, P0 ;  /* 0x0000001102117211 */ /* 0x000fe200000f0c17 */
[----:B------:R-:W-:Y:S01]  /*9fa0*/  IMAD.MOV.U32 R2, RZ, RZ, -0x1 ;  /* 0xffffffffff027424 */ /* 0x000fe200078e00ff */
[----:B------:R-:W-:-:S04]  /*9fb0*/  ISETP.GE.U32.AND P0, PT, R18, UR4, PT ;  /* 0x0000000412007c0c */ /* 0x000fc8000bf06070 */
[----:B------:R-:W-:-:S13]  /*9fc0*/  ISETP.GE.U32.AND.EX P0, PT, R17, UR5, PT, P0 ;  /* 0x0000000511007c0c */ /* 0x000fda000bf06100 */
[----:B-1----:R-:W-:Y:S05]  /*9fd0*/  @P0 BRA `(.L_x_291) ;  /* 0x0000000400700947 */ /* 0x002fea0003800000 */
[----:B---34-:R-:W1:Y:S01]  /*9fe0*/  S2R R10, SR_CTAID.X ;  /* 0x00000000000a7919 */ /* 0x018e620000002500 */
[----:B------:R-:W2:Y:S01]  /*9ff0*/  LDC.64 R8, c[0x0][0x628] ;  /* 0x00018a00ff087b82 */ /* 0x000ea20000000a00 */
[----:B------:R-:W-:Y:S01]  /*a000*/  ULDC UR4, c[0x0][0x150] ;  /* 0x0000540000047ab9 */ /* 0x000fe20000000800 */
[----:B------:R-:W-:Y:S01]  /*a010*/  IMAD.MOV.U32 R6, RZ, RZ, R18 ;  /* 0x000000ffff067224 */ /* 0x000fe200078e0012 */
[----:B------:R-:W3:Y:S01]  /*a020*/  S2R R20, SR_CTAID.Y ;  /* 0x0000000000147919 */ /* 0x000ee20000002600 */
[----:B0-----:R-:W-:-:S04]  /*a030*/  IMAD.MOV.U32 R7, RZ, RZ, R17 ;  /* 0x000000ffff077224 */ /* 0x001fc800078e0011 */
[----:B------:R-:W0:Y:S08]  /*a040*/  LDC R15, c[0x0][0x144] ;  /* 0x00005100ff0f7b82 */ /* 0x000e300000000800 */
[----:B------:R-:W4:Y:S08]  /*a050*/  LDC R0, c[0x0][0x630] ;  /* 0x00018c00ff007b82 */ /* 0x000f300000000800 */
[----:B------:R-:W0:Y:S01]  /*a060*/  LDC.64 R12, c[0x0][0x620] ;  /* 0x00018800ff0c7b82 */ /* 0x000e220000000a00 */
[----:B--2---:R-:W-:-:S04]  /*a070*/  ISETP.NE.U32.AND P0, PT, R8, RZ, PT ;  /* 0x000000ff0800720c */ /* 0x004fc80003f05070 */
[----:B------:R-:W-:Y:S02]  /*a080*/  ISETP.NE.AND.EX P0, PT, R9, RZ, PT, P0 ;  /* 0x000000ff0900720c */ /* 0x000fe40003f05300 */
[----:B-1----:R-:W-:-:S05]  /*a090*/  I2FP.F32.U32 R2, R10 ;  /* 0x0000000a00027245 */ /* 0x002fca0000201000 */
[----:B------:R-:W-:-:S04]  /*a0a0*/  FMUL R2, R2, UR4 ;  /* 0x0000000402027c20 */ /* 0x000fc80008400000 */
[----:B------:R1:W2:Y:S02]  /*a0b0*/  F2I.U32.TRUNC.NTZ R14, R2 ;  /* 0x00000002000e7305 */ /* 0x0002a4000020f000 */
[----:B---34-:R-:W-:Y:S05]  /*a0c0*/  @!P0 BRA `(.L_x_292) ;  /* 0x0000000000288947 */ /* 0x018fea0003800000 */
[----:B------:R-:W3:Y:S02]  /*a0d0*/  LDC R3, c[0x0][0x634] ;  /* 0x00018d00ff037b82 */ /* 0x000ee40000000800 */
[----:B---3--:R-:W-:-:S05]  /*a0e0*/  IADD3 R7, P0, R18, R3, RZ ;  /* 0x0000000312077210 */ /* 0x008fca0007f1e0ff */
[----:B------:R-:W-:-:S04]  /*a0f0*/  IMAD.X R11, RZ, RZ, R17, P0 ;  /* 0x000000ffff0b7224 */ /* 0x000fc800000e0611 */
[----:B-1----:R-:W-:-:S04]  /*a100*/  IMAD.WIDE.U32 R2, R11, R8, RZ ;  /* 0x000000080b027225 */ /* 0x002fc800078e00ff */
[----:B------:R-:W-:-:S04]  /*a110*/  IMAD.WIDE.U32 R4, P0, R7, R9, R2 ;  /* 0x0000000907047225 */ /* 0x000fc80007800002 */
[----:B------:R-:W-:-:S04]  /*a120*/  IMAD.WIDE.U32 R2, R7, R8, RZ ;  /* 0x0000000807027225 */ /* 0x000fc800078e00ff */
[----:B------:R-:W-:Y:S01]  /*a130*/  IMAD.X R7, RZ, RZ, RZ, P0 ;  /* 0x000000ffff077224 */ /* 0x000fe200000e06ff */
[----:B------:R-:W-:Y:S01]  /*a140*/  IADD3 RZ, P0, R3, R4, RZ ;  /* 0x0000000403ff7210 */ /* 0x000fe20007f1e0ff */
[----:B------:R-:W-:-:S04]  /*a150*/  IMAD.MOV.U32 R6, RZ, RZ, R5 ;  /* 0x000000ffff067224 */ /* 0x000fc800078e0005 */
[----:B------:R-:W-:-:S08]  /*a160*/  IMAD.WIDE.U32.X R6, R11, R9, R6, P0 ;  /* 0x000000090b067225 */ /* 0x000fd000000e0406 */
.L_x_292:
[----:B------:R-:W3:Y:S01]  /*a170*/  LDC.64 R26, c[0x0][0x640] ;  /* 0x00019000ff1a7b82 */ /* 0x000ee20000000a00 */
[-C--:B------:R-:W-:Y:S01]  /*a180*/  SHF.R.U64 R11, R6, R0.reuse, R7 ;  /* 0x00000000060b7219 */ /* 0x080fe20000001207 */
[----:B------:R-:W-:Y:S01]  /*a190*/  IMAD.MOV.U32 R19, RZ, RZ, R17 ;  /* 0x000000ffff137224 */ /* 0x000fe200078e0011 */
[----:B------:R-:W-:Y:S01]  /*a1a0*/  SHF.R.U32.HI R0, RZ, R0, R7 ;  /* 0x00000000ff007219 */ /* 0x000fe20000011607 */
[----:B--2---:R-:W-:Y:S01]  /*a1b0*/  IMAD.MOV R14, RZ, RZ, -R14 ;  /* 0x000000ffff0e7224 */ /* 0x004fe200078e0a0e */
[----:B------:R-:W-:Y:S01]  /*a1c0*/  IADD3 R5, P0, RZ, -R11, RZ ;  /* 0x8000000bff057210 */ /* 0x000fe20007f1e0ff */
[----:B------:R-:W-:Y:S01]  /*a1d0*/  ULDC UR4, c[0x0][0x154] ;  /* 0x0000550000047ab9 */ /* 0x000fe20000000800 */
[----:B------:R-:W-:Y:S01]  /*a1e0*/  IMAD.MOV.U32 R7, RZ, RZ, 0x1 ;  /* 0x00000001ff077424 */ /* 0x000fe200078e00ff */
[----:B------:R-:W2:Y:S01]  /*a1f0*/  LDC R4, c[0x0][0x618] ;  /* 0x00018600ff047b82 */ /* 0x000ea20000000800 */
[----:B0-----:R-:W-:Y:S02]  /*a200*/  IMAD R22, R15, R14, R10 ;  /* 0x0000000e0f167224 */ /* 0x001fe400078e020a */
[----:B------:R-:W-:-:S04]  /*a210*/  IMAD.X R3, RZ, RZ, ~R0, P0 ;  /* 0x000000ffff037224 */ /* 0x000fc800000e0e00 */
[-C--:B------:R-:W-:Y:S01]  /*a220*/  IMAD R0, R3, R12.reuse, RZ ;  /* 0x0000000c03007224 */ /* 0x080fe200078e02ff */
[----:B------:R-:W0:Y:S01]  /*a230*/  LDC R6, c[0x0][0x608] ;  /* 0x00018200ff067b82 */ /* 0x000e220000000800 */
[----:B-1----:R-:W-:-:S04]  /*a240*/  IMAD.WIDE.U32 R2, R5, R12, R18 ;  /* 0x0000000c05027225 */ /* 0x002fc800078e0012 */
[----:B------:R-:W-:Y:S01]  /*a250*/  IMAD R5, R5, R13, R0 ;  /* 0x0000000d05057224 */ /* 0x000fe200078e0200 */
[----:B------:R-:W-:Y:S02]  /*a260*/  I2FP.F32.U32 R0, R20 ;  /* 0x0000001400007245 */ /* 0x000fe40000201000 */
[----:B------:R-:W1:Y:S01]  /*a270*/  LDC R24, c[0x0][0x658] ;  /* 0x00019600ff187b82 */ /* 0x000e620000000800 */
[----:B------:R-:W-:Y:S01]  /*a280*/  IMAD.IADD R3, R3, 0x1, R5 ;  /* 0x0000000103037824 */ /* 0x000fe200078e0205 */
[----:B---3--:R-:W-:Y:S01]  /*a290*/  ISETP.NE.U32.AND P0, PT, R26, RZ, PT ;  /* 0x000000ff1a00720c */ /* 0x008fe20003f05070 */
[----:B------:R-:W-:Y:S01]  /*a2a0*/  FMUL R0, R0, UR4 ;  /* 0x0000000400007c20 */ /* 0x000fe20008400000 */
[----:B------:R-:W-:Y:S02]  /*a2b0*/  IMAD.MOV.U32 R5, RZ, RZ, -0x1 ;  /* 0xffffffffff057424 */ /* 0x000fe400078e00ff */
[----:B------:R-:W-:Y:S01]  /*a2c0*/  ISETP.NE.AND.EX P0, PT, R27, RZ, PT, P0 ;  /* 0x000000ff1b00720c */ /* 0x000fe20003f05300 */
[----:B------:R3:W4:Y:S01]  /*a2d0*/  F2I.U32.TRUNC.NTZ R12, R0 ;  /* 0x00000000000c7305 */ /* 0x000722000020f000 */
[----:B------:R-:W3:Y:S01]  /*a2e0*/  LDC R15, c[0x0][0x148] ;  /* 0x00005200ff0f7b82 */ /* 0x000ee20000000800 */
[----:B--2---:R-:W-:-:S02]  /*a2f0*/  SHF.R.U64 R10, R2, R4, R3 ;  /* 0x00000004020a7219 */ /* 0x004fc40000001203 */
[----:B------:R-:W-:-:S05]  /*a300*/  SHF.R.U32.HI R3, RZ, R4, R3 ;  /* 0x00000004ff037219 */ /* 0x000fca0000011603 */
[----:B------:R-:W2:Y:S01]  /*a310*/  LDC R14, c[0x0][0x600] ;  /* 0x00018000ff0e7b82 */ /* 0x000ea20000000800 */
[-CC-:B0-----:R-:W-:Y:S02]  /*a320*/  SHF.R.U64 R8, R10, R6.reuse, R3.reuse ;  /* 0x000000060a087219 */ /* 0x181fe40000001203 */
[----:B------:R-:W-:-:S05]  /*a330*/  SHF.R.U32.HI R3, RZ, R6, R3 ;  /* 0x00000006ff037219 */ /* 0x000fca0000011603 */
[----:B------:R-:W0:Y:S01]  /*a340*/  LDC R21, c[0x0][0x648] ;  /* 0x00019200ff157b82 */ /* 0x000e220000000800 */
[-CC-:B-1----:R-:W-:Y:S02]  /*a350*/  SHF.R.U64 R13, R8, R24.reuse, R3.reuse ;  /* 0x00000018080d7219 */ /* 0x182fe40000001203 */
[-C--:B------:R-:W-:Y:S02]  /*a360*/  SHF.L.U32 R5, R5, R24.reuse, RZ ;  /* 0x0000001805057219 */ /* 0x080fe400000006ff */
[-C--:B------:R-:W-:Y:S01]  /*a370*/  SHF.R.U32.HI R3, RZ, R24.reuse, R3 ;  /* 0x00000018ff037219 */ /* 0x080fe20000011603 */
[----:B------:R-:W-:Y:S01]  /*a380*/  IMAD.MOV.U32 R2, RZ, RZ, R13 ;  /* 0x000000ffff027224 */ /* 0x000fe200078e000d */
[----:B------:R-:W-:Y:S01]  /*a390*/  SHF.L.U32 R24, R7, R24, RZ ;  /* 0x0000001807187219 */ /* 0x000fe200000006ff */
[----:B------:R-:W1:Y:S01]  /*a3a0*/  LDC R25, c[0x0][0x638] ;  /* 0x00018e00ff197b82 */ /* 0x000e620000000800 */
[----:B------:R-:W-:-:S07]  /*a3b0*/  LOP3.LUT R19, RZ, R5, RZ, 0x33, !PT ;  /* 0x00000005ff137212 */ /* 0x000fce00078e33ff */
[----:B------:R-:W0:Y:S01]  /*a3c0*/  LDC R28, c[0x0][0x610] ;  /* 0x00018400ff1c7b82 */ /* 0x000e220000000800 */
[----:B----4-:R-:W-:Y:S05]  /*a3d0*/  @!P0 BRA `(.L_x_293) ;  /* 0x0000000000288947 */ /* 0x010fea0003800000 */
[----:B---3--:R-:W3:Y:S02]  /*a3e0*/  LDC R0, c[0x0][0x64c] ;  /* 0x00019300ff007b82 */ /* 0x008ee40000000800 */
[----:B---3--:R-:W-:-:S05]  /*a3f0*/  IADD3 R7, P0, R13, R0, RZ ;  /* 0x000000000d077210 */ /* 0x008fca0007f1e0ff */
        /* <DEDUP_REMOVED lines=8> */
.L_x_293:
[----:B------:R-:W4:Y:S01]  /*a480*/  LDC R4, c[0x0][0x65c] ;  /* 0x00019700ff047b82 */ /* 0x000f220000000800 */
[----:B0--3--:R-:W-:Y:S01]  /*a490*/  SHF.R.U64 R0, R2, R21, R3 ;  /* 0x0000001502007219 */ /* 0x009fe20000001203 */
[----:B--2---:R-:W-:Y:S01]  /*a4a0*/  VIADD R3, R14, 0xffffffff ;  /* 0xffffffff0e037836 */ /* 0x004fe20000000000 */
[----:B------:R-:W-:Y:S01]  /*a4b0*/  LOP3.LUT R19, R8, R19, RZ, 0xc0, !PT ;  /* 0x0000001308137212 */ /* 0x000fe200078ec0ff */
[----:B------:R-:W-:Y:S02]  /*a4c0*/  IMAD.MOV R12, RZ, RZ, -R12 ;  /* 0x000000ffff0c7224 */ /* 0x000fe400078e0a0c */
[----:B------:R-:W-:Y:S01]  /*a4d0*/  IMAD.MOV R2, RZ, RZ, -R0 ;  /* 0x000000ffff027224 */ /* 0x000fe200078e0a00 */
[----:B------:R-:W-:Y:S01]  /*a4e0*/  LOP3.LUT R3, R10, R3, RZ, 0xc0, !PT ;  /* 0x000000030a037212 */ /* 0x000fe200078ec0ff */
[----:B------:R-:W-:Y:S02]  /*a4f0*/  IMAD R19, R24, R0, R19 ;  /* 0x0000000018137224 */ /* 0x000fe400078e0213 */
[----:B-1----:R-:W-:-:S04]  /*a500*/  IMAD R0, R2, R25, R13 ;  /* 0x0000001902007224 */ /* 0x002fc800078e020d */
[----:B------:R-:W-:Y:S01]  /*a510*/  IMAD R2, R0, R14, R3 ;  /* 0x0000000e00027224 */ /* 0x000fe200078e0203 */
[----:B----4-:R-:W-:Y:S01]  /*a520*/  ISETP.NE.AND P0, PT, R4, 0x1, PT ;  /* 0x000000010400780c */ /* 0x010fe20003f05270 */
[----:B------:R-:W-:-:S05]  /*a530*/  IMAD.MOV.U32 R4, RZ, RZ, 0x1 ;  /* 0x00000001ff047424 */ /* 0x000fca00078e00ff */
[----:B------:R-:W-:-:S07]  /*a540*/  PRMT R0, R4, 0x7610, R0 ;  /* 0x0000761004007816 */ /* 0x000fce0000000000 */
[----:B------:R-:W-:-:S04]  /*a550*/  @P0 IMAD R22, R15, R12, R20 ;  /* 0x0000000c0f160224 */ /* 0x000fc800078e0214 */
[----:B------:R-:W-:-:S05]  /*a560*/  IMAD R19, R19, R28, R22 ;  /* 0x0000001c13137224 */ /* 0x000fca00078e0216 */
[----:B------:R-:W-:Y:S02]  /*a570*/  SEL R22, R2, R19, !P0 ;  /* 0x0000001302167207 */ /* 0x000fe40004000000 */
[----:B------:R-:W-:Y:S01]  /*a580*/  SEL R19, R19, R2, !P0 ;  /* 0x0000000213137207 */ /* 0x000fe20004000000 */
[----:B------:R-:W-:-:S07]  /*a590*/  IMAD.MOV.U32 R2, RZ, RZ, R11 ;  /* 0x000000ffff027224 */ /* 0x000fce00078e000b */
.L_x_291:
[----:B------:R-:W-:Y:S02]  /*a5a0*/  LOP3.LUT P0, RZ, R0, 0xff, RZ, 0xc0, !PT ;  /* 0x000000ff00ff7812 */ /* 0x000fe4000780c0ff */
[----:B------:R-:W-:-:S11]  /*a5b0*/  LOP3.LUT R177, R177, 0x1, RZ, 0x3c, !PT ;  /* 0x00000001b1b17812 */ /* 0x000fd600078e3cff */
[----:B------:R-:W-:Y:S05]  /*a5c0*/  @P0 BRA `(.L_x_294) ;  /* 0xffffff7000280947 */ /* 0x000fea000383ffff */
[----:B------:R-:W-:Y:S05]  /*a5d0*/  EXIT ;  /* 0x000000000000794d */ /* 0x000fea0003800000 */
.L_x_17:
[----:B------:R-:W-:-:S08]  /*a5e0*/  ISETP.NE.AND P0, PT, R5, RZ, PT ;  /* 0x000000ff0500720c */ /* 0x000fd00003f05270 */
[----:B0-----:R-:W0:-:S00]  /*a5f0*/  USETMAXREG.DEALLOC.CTAPOOL 0x28 ;  /* 0x00000028000079c8 */ /* 0x001e0000080e0500 */
[----:B------:R-:W-:Y:S05]  /*a600*/  @P0 EXIT ;  /* 0x000000000000094d */ /* 0x000fea0003800000 */
[----:B0-----:R-:W-:Y:S01]  /*a610*/  LOP3.LUT P0, RZ, R8, 0xff, RZ, 0xc0, !PT ;  /* 0x000000ff08ff7812 */ /* 0x001fe2000780c0ff */
[----:B------:R-:W-:Y:S02]  /*a620*/  IMAD.MOV.U32 R0, RZ, RZ, 0x1 ;  /* 0x00000001ff007424 */ /* 0x000fe400078e00ff */
[----:B------:R-:W-:-:S10]  /*a630*/  IMAD.MOV.U32 R7, RZ, RZ, RZ ;  /* 0x000000ffff077224 */ /* 0x000fd400078e00ff */
[----:B------:R-:W-:Y:S05]  /*a640*/  @!P0 BRA `(.L_x_295) ;  /* 0x0000000c00788947 */ /* 0x000fea0003800000 */
[----:B------:R-:W0:Y:S01]  /*a650*/  S2UR UR9, SR_CgaCtaId ;  /* 0x00000000000979c3 */ /* 0x000e220000008800 */
[----:B------:R-:W-:Y:S01]  /*a660*/  ULDC UR5, c[0x0][0x658] ;  /* 0x0001960000057ab9 */ /* 0x000fe20000000800 */
[----:B------:R-:W-:Y:S01]  /*a670*/  UMOV UR10, 0xffffffff ;  /* 0xffffffff000a7882 */ /* 0x000fe20000000000 */
[----:B------:R-:W-:Y:S01]  /*a680*/  UMOV UR11, 0x1 ;  /* 0x00000001000b7882 */ /* 0x000fe20000000000 */
[----:B------:R-:W-:Y:S01]  /*a690*/  USHF.L.U32 UR10, UR10, UR5, URZ ;  /* 0x000000050a0a7299 */ /* 0x000fe2000800063f */
[----:B------:R-:W-:Y:S01]  /*a6a0*/  LOP3.LUT P0, RZ, R4, 0x1f, RZ, 0xc0, !PT ;  /* 0x0000001f04ff7812 */ /* 0x000fe2000780c0ff */
[----:B------:R-:W-:Y:S01]  /*a6b0*/  BSSY B0, `(.L_x_295) ;  /* 0x00000d7000007945 */ /* 0x000fe20003800000 */
[C---:B------:R-:W-:Y:S01]  /*a6c0*/  ISETP.NE.AND P2, PT, R3.reuse, RZ, PT ;  /* 0x000000ff0300720c */ /* 0x040fe20003f45270 */
[----:B------:R-:W-:Y:S01]  /*a6d0*/  ULOP3.LUT UR13, URZ, UR10, URZ, 0x33, !UPT ;  /* 0x0000000a3f0d7292 */ /* 0x000fe2000f8e333f */
[----:B------:R-:W-:Y:S01]  /*a6e0*/  ISETP.NE.OR P0, PT, R3, RZ, !P0 ;  /* 0x000000ff0300720c */ /* 0x000fe20004705670 */
[----:B------:R-:W-:Y:S01]  /*a6f0*/  IMAD.MOV.U32 R8, RZ, RZ, 0x1 ;  /* 0x00000001ff087424 */ /* 0x000fe200078e00ff */
[----:B------:R-:W-:Y:S01]  /*a700*/  LOP3.LUT R6, R16, 0x2, RZ, 0xfc, !PT ;  /* 0x0000000210067812 */ /* 0x000fe200078efcff */
[----:B------:R-:W-:Y:S01]  /*a710*/  IMAD.MOV.U32 R0, RZ, RZ, 0x1 ;  /* 0x00000001ff007424 */ /* 0x000fe200078e00ff */
[----:B------:R-:W-:Y:S01]  /*a720*/  ULDC UR4, c[0x0][0x600] ;  /* 0x0001800000047ab9 */ /* 0x000fe20000000800 */
[----:B------:R-:W-:Y:S01]  /*a730*/  IMAD.MOV.U32 R7, RZ, RZ, RZ ;  /* 0x000000ffff077224 */ /* 0x000fe200078e00ff */
[----:B------:R-:W-:Y:S01]  /*a740*/  UMOV UR18, 0x5 ;  /* 0x0000000500127882 */ /* 0x000fe20000000000 */
[----:B------:R-:W-:-:S02]  /*a750*/  UIADD3 UR26, UR40, 0x1, URZ ;  /* 0x00000001281a7890 */ /* 0x000fc4000fffe03f */
[----:B------:R-:W-:Y:S02]  /*a760*/  UIADD3 UR4, UR4, -0x1, URZ ;  /* 0xffffffff04047890 */ /* 0x000fe4000fffe03f */
[----:B------:R-:W-:Y:S01]  /*a770*/  USHF.L.U32 UR5, UR11, UR5, URZ ;  /* 0x000000050b057299 */ /* 0x000fe2000800063f */
[----:B------:R-:W-:Y:S01]  /*a780*/  ULDC.64 UR24, c[0x0][0x198] ;  /* 0x0000660000187ab9 */ /* 0x000fe20000000a00 */
[----:B0-----:R-:W-:Y:S02]  /*a790*/  ULOP3.LUT UR8, UR9, 0x1, URZ, 0xc0, !UPT ;  /* 0x0000000109087892 */ /* 0x001fe4000f8ec03f */
[----:B------:R-:W-:Y:S02]  /*a7a0*/  USHF.R.U32.HI UR27, URZ, 0x1, UR9 ;  /* 0x000000013f1b7899 */ /* 0x000fe40008011609 */
[----:B------:R-:W-:Y:S02]  /*a7b0*/  USHF.L.U32 UR6, UR9, 0x7, URZ ;  /* 0x0000000709067899 */ /* 0x000fe4000800063f */
[----:B------:R-:W-:-:S02]  /*a7c0*/  USHF.L.U32 UR7, UR9, 0xc, URZ ;  /* 0x0000000c09077899 */ /* 0x000fc4000800063f */
[----:B------:R-:W-:Y:S02]  /*a7d0*/  ULOP3.LUT UR9, UR9, 0xfffffffe, URZ, 0xc0, !UPT ;  /* 0xfffffffe09097892 */ /* 0x000fe4000f8ec03f */
[----:B------:R-:W-:Y:S02]  /*a7e0*/  UISETP.GT.U32.AND UP0, UPT, UR8, 0xffff, UPT ;  /* 0x0000ffff0800788c */ /* 0x000fe4000bf04070 */
[----:B------:R-:W-:Y:S02]  /*a7f0*/  USHF.L.U32 UR10, UR11, UR9, URZ ;  /* 0x000000090b0a7299 */ /* 0x000fe4000800063f */
[----:B------:R-:W-:Y:S02]  /*a800*/  ULOP3.LUT UR9, UR9, 0x1, URZ, 0xfc, !UPT ;  /* 0x0000000109097892 */ /* 0x000fe4000f8efc3f */
[----:B------:R-:W-:Y:S02]  /*a810*/  USEL UR8, UR8, 0xffff, !UP0 ;  /* 0x0000ffff08087887 */ /* 0x000fe4000c000000 */
[----:B------:R-:W-:-:S02]  /*a820*/  USHF.L.U32 UR9, UR11, UR9, URZ ;  /* 0x000000090b097299 */ /* 0x000fc4000800063f */
[----:B------:R-:W-:Y:S02]  /*a830*/  ULOP3.LUT UR8, UR8, 0xffff, URZ, 0xc0, !UPT ;  /* 0x0000ffff08087892 */ /* 0x000fe4000f8ec03f */
[----:B------:R-:W-:Y:S02]  /*a840*/  ULOP3.LUT UR6, UR6, 0x80, URZ, 0xc0, !UPT ;  /* 0x0000008006067892 */ /* 0x000fe4000f8ec03f */
[----:B------:R-:W-:Y:S02]  /*a850*/  ULOP3.LUT UR7, UR7, 0x1000, URZ, 0xc0, !UPT ;  /* 0x0000100007077892 */ /* 0x000fe4000f8ec03f */
[----:B------:R-:W-:Y:S02]  /*a860*/  ULOP3.LUT UR19, UR10, UR9, URZ, 0xfc, !UPT ;  /* 0x000000090a137292 */ /* 0x000fe4000f8efc3f */
[----:B------:R-:W-:-:S12]  /*a870*/  USHF.L.U32 UR18, UR18, UR8, URZ ;  /* 0x0000000812127299 */ /* 0x000fd8000800063f */
.L_x_307:
[----:B------:R-:W-:-:S03]  /*a880*/  UMOV UR8, 0xffffffff ;  /* 0xffffffff00087882 */ /* 0x000fc60000000000 */
[----:B------:R-:W-:Y:S05]  /*a890*/  BRA.DIV UR8, `(.L_x_296) ;  /* 0x0000000e08d47947 */ /* 0x000fea000b800000 */
[----:B------:R-:W-:-:S13]  /*a8a0*/  ELECT P6, URZ, PT ;  /* 0x00000000003f782f */ /* 0x000fda00038c0000 */
.L_x_319:
[----:B------:R-:W0:Y:S01]  /*a8b0*/  LDC R3, c[0x0][0x28c] ;  /* 0x0000a300ff037b82 */ /* 0x000e220000000800 */
[----:B------:R-:W-:Y:S01]  /*a8c0*/  BSSY B1, `(.L_x_297) ;  /* 0x000003d000017945 */ /* 0x000fe20003800000 */
[----:B0-----:R-:W-:-:S13]  /*a8d0*/  ISETP.LT.OR P6, PT, R3, 0x1, !P6 ;  /* 0x000000010300780c */ /* 0x001fda00077c1670 */
[----:B------:R-:W-:Y:S05]  /*a8e0*/  @P6 BRA `(.L_x_298) ;  /* 0x0000000000e86947 */ /* 0x000fea0003800000 */
[----:B------:R-:W-:Y:S01]  /*a8f0*/  LEA R19, R19, UR27, 0x1 ;  /* 0x0000001b13137c11 */ /* 0x000fe2000f8e08ff */
[----:B------:R-:W-:Y:S01]  /*a900*/  IMAD.MOV.U32 R11, RZ, RZ, RZ ;  /* 0x000000ffff0b7224 */ /* 0x000fe200078e00ff */
[----:B------:R-:W-:Y:S01]  /*a910*/  LEA R22, R22, UR6, 0x8 ;  /* 0x0000000616167c11 */ /* 0x000fe2000f8e40ff */
[----:B------:R-:W-:Y:S02]  /*a920*/  IMAD.U32 R13, RZ, RZ, UR26 ;  /* 0x0000001aff0d7e24 */ /* 0x000fe4000f8e00ff */
[----:B------:R-:W-:Y:S02]  /*a930*/  IMAD.MOV.U32 R3, RZ, RZ, R0 ;  /* 0x000000ffff037224 */ /* 0x000fe400078e0000 */
[----:B------:R-:W-:Y:S02]  /*a940*/  IMAD.MOV.U32 R4, RZ, RZ, R7 ;  /* 0x000000ffff047224 */ /* 0x000fe400078e0007 */
[----:B------:R-:W-:-:S07]  /*a950*/  IMAD.SHL.U32 R19, R19, 0x20, RZ ;  /* 0x0000002013137824 */ /* 0x000fce00078e00ff */
.L_x_302:
[----:B------:R-:W0:Y:S01]  /*a960*/  S2R R10, SR_CgaCtaId ;  /* 0x00000000000a7919 */ /* 0x000e220000008800 */
[----:B------:R-:W-:Y:S01]  /*a970*/  MOV R5, 0x400 ;  /* 0x0000040000057802 */ /* 0x000fe20000000f00 */
[----:B------:R-:W1:Y:S03]  /*a980*/  @!P2 LDC R9, c[0x0][0x500] ;  /* 0x00014000ff09ab82 */ /* 0x000e660000000800 */
[----:B0-----:R-:W-:Y:S02]  /*a990*/  LEA R12, R10, R5, 0x18 ;  /* 0x000000050a0c7211 */ /* 0x001fe400078ec0ff */
[----:B------:R-:W-:-:S03]  /*a9a0*/  SHF.L.U32 R5, R3, 0x1f, RZ ;  /* 0x0000001f03057819 */ /* 0x000fc600000006ff */
[----:B------:R-:W-:-:S04]  /*a9b0*/  IMAD R10, R4, 0x8, R12 ;  /* 0x00000008040a7824 */ /* 0x000fc800078e020c */
[----:B------:R-:W0:Y:S02]  /*a9c0*/  SYNCS.PHASECHK.TRANS64.TRYWAIT P1, [R10+URZ+0x18], R5 ;  /* 0x000018050a0075a7 */ /* 0x000e24000802017f */
[----:B01----:R-:W-:Y:S05]  /*a9d0*/  @!P1 BRA `(.L_x_299) ;  /* 0x0000000c00a49947 */ /* 0x003fea0003800000 */
.L_x_320:
[----:B0-----:R-:W-:Y:S01]  /*a9e0*/  PRMT R5, R6, 0x9910, RZ ;  /* 0x0000991006057816 */ /* 0x001fe200000000ff */
[----:B------:R0:W-:Y:S03]  /*a9f0*/  @!P2 SYNCS.ARRIVE.TRANS64 RZ, [R10+URZ], R9 ;  /* 0x000000090affa9a7 */ /* 0x0001e6000800003f */
[----:B------:R-:W-:-:S13]  /*aa00*/  ISETP.NE.AND P1, PT, R5, 0x2, PT ;  /* 0x000000020500780c */ /* 0x000fda0003f25270 */
[----:B0-----:R-:W-:Y:S05]  /*aa10*/  @P1 BRA `(.L_x_300) ;  /* 0x0000000000041947 */ /* 0x001fea0003800000 */
[----:B------:R-:W-:Y:S01]  /*aa20*/  BPT.TRAP 0x1 ;  /* 0x000000040000795c */ /* 0x000fe20000300000 */
.L_x_300:
[----:B------:R-:W-:Y:S05]  /*aa30*/  @P0 BRA `(.L_x_301) ;  /* 0x0000000000040947 */ /* 0x000fea0003800000 */
[----:B------:R-:W-:Y:S01]  /*aa40*/  BPT.TRAP 0x1 ;  /* 0x000000040000795c */ /* 0x000fe20000300000 */
.L_x_301:
[----:B------:R-:W-:Y:S01]  /*aa50*/  LEA R5, R4, UR27, 0x1 ;  /* 0x0000001b04057c11 */ /* 0x000fe2000f8e08ff */
[----:B------:R-:W-:Y:S01]  /*aa60*/  VIADD R13, R13, 0xffffffff ;  /* 0xffffffff0d0d7836 */ /* 0x000fe20000000000 */
[----:B------:R-:W-:Y:S01]  /*aa70*/  R2UR UR22, R19 ;  /* 0x00000000131672ca */ /* 0x000fe200000e0000 */
[----:B------:R-:W-:Y:S01]  /*aa80*/  UIADD3 UR14, UP0, UR24, 0xf0, URZ ;  /* 0x000000f0180e7890 */ /* 0x000fe2000ff1e03f */
[----:B------:R-:W-:Y:S01]  /*aa90*/  R2UR UR9, R10 ;  /* 0x000000000a0972ca */ /* 0x000fe200000e0000 */
[----:B------:R-:W-:Y:S01]  /*aaa0*/  IMAD.SHL.U32 R5, R5, 0x400, RZ ;  /* 0x0000040005057824 */ /* 0x000fe200078e00ff */
[----:B------:R-:W-:Y:S01]  /*aab0*/  R2UR UR10, R11 ;  /* 0x000000000b0a72ca */ /* 0x000fe200000e0000 */
[----:B------:R-:W-:Y:S01]  /*aac0*/  UIADD3 UR30, UP1, UR24, 0x1f0, URZ ;  /* 0x000001f0181e7890 */ /* 0x000fe2000ff3e03f */
[----:B------:R-:W-:Y:S01]  /*aad0*/  R2UR UR12, R2 ;  /* 0x00000000020c72ca */ /* 0x000fe200000e0000 */
[--C-:B------:R-:W-:Y:S01]  /*aae0*/  IMAD R9, R5, 0x4, R12.reuse ;  /* 0x0000000405097824 */ /* 0x100fe200078e020c */
[----:B------:R-:W-:Y:S01]  /*aaf0*/  LEA R5, R4, UR7, 0xd ;  /* 0x0000000704057c11 */ /* 0x000fe2000f8e68ff */
[----:B------:R-:W-:Y:S01]  /*ab00*/  UIADD3.X UR15, URZ, UR25, URZ, UP0, !UPT ;  /* 0x000000193f0f7290 */ /* 0x000fe200087fe43f */
[----:B------:R-:W-:Y:S01]  /*ab10*/  R2UR UR23, R22 ;  /* 0x00000000161772ca */ /* 0x000fe200000e0000 */
[----:B------:R-:W-:Y:S01]  /*ab20*/  UPRMT UR20, URZ, 0x5410, UR18 ;  /* 0x000054103f147896 */ /* 0x000fe20008000012 */
[----:B------:R-:W-:Y:S01]  /*ab30*/  R2UR UR8, R9 ;  /* 0x00000000090872ca */ /* 0x000fe200000e0000 */
[----:B------:R-:W-:Y:S01]  /*ab40*/  IMAD R5, R5, 0x4, R12 ;  /* 0x0000000405057824 */ /* 0x000fe200078e020c */
[----:B------:R-:W-:Y:S01]  /*ab50*/  ISETP.GT.AND P3, PT, R13, 0x1, PT ;  /* 0x000000010d00780c */ /* 0x000fe20003f64270 */
[----:B------:R-:W-:Y:S01]  /*ab60*/  VIADD R4, R4, 0x1 ;  /* 0x0000000104047836 */ /* 0x000fe20000000000 */
[----:B------:R-:W-:Y:S01]  /*ab70*/  UPRMT UR28, URZ, 0x5410, UR19 ;  /* 0x000054103f1c7896 */ /* 0x000fe20008000013 */
[----:B------:R-:W-:Y:S01]  /*ab80*/  VIADD R11, R11, 0x20 ;  /* 0x000000200b0b7836 */ /* 0x000fe20000000000 */
[----:B------:R-:W-:Y:S01]  /*ab90*/  R2UR UR11, R5 ;  /* 0x00000000050b72ca */ /* 0x000fe200000e0000 */
[----:B------:R-:W-:Y:S01]  /*aba0*/  UIADD3.X UR31, URZ, UR25, URZ, UP1, !UPT ;  /* 0x000000193f1f7290 */ /* 0x000fe20008ffe43f */
[----:B------:R-:W-:Y:S01]  /*abb0*/  ISETP.NE.AND P1, PT, R4, 0x3, PT ;  /* 0x000000030400780c */ /* 0x000fe20003f25270 */
[----:B------:R-:W-:Y:S01]  /*abc0*/  UMOV UR16, 0x0 ;  /* 0x0000000000107882 */ /* 0x000fe20000000000 */
[----:B------:R-:W-:-:S02]  /*abd0*/  UMOV UR17, 0x10000000 ;  /* 0x1000000000117882 */ /* 0x000fc40000000000 */
[----:B------:R-:W-:Y:S01]  /*abe0*/  SEL R10, RZ, 0x1, P1 ;  /* 0x00000001ff0a7807 */ /* 0x000fe20000800000 */
[----:B------:R-:W-:Y:S01]  /*abf0*/  UIADD3 UR8, UR8, 0x100, URZ ;  /* 0x0000010008087890 */ /* 0x000fe2000fffe03f */
[----:B------:R-:W-:Y:S02]  /*ac00*/  SEL R4, R4, RZ, P1 ;  /* 0x000000ff04047207 */ /* 0x000fe40000800000 */
[----:B------:R-:W-:-:S03]  /*ac10*/  LOP3.LUT R3, R3, R10, RZ, 0x3c, !PT ;  /* 0x0000000a03037212 */ /* 0x000fc600078e3cff */
[----:B------:R-:W-:-:S03]  /*ac20*/  UIADD3 UR21, UR11, 0x6100, URZ ;  /* 0x000061000b157890 */ /* 0x000fc6000fffe03f */
[----:B------:R-:W-:Y:S02]  /*ac30*/  UMOV UR11, UR22 ;  /* 0x00000016000b7c82 */ /* 0x000fe40008000000 */
[----:B------:R0:W-:Y:S02]  /*ac40*/  UTMALDG.3D.MULTICAST [UR8], [UR14], UR20, desc[UR16] ;  /* 0x000010080e0073b4 */ /* 0x0001e40008011814 */
[----:B0-----:R-:W-:Y:S01]  /*ac50*/  UMOV UR8, UR21 ;  /* 0x0000001500087c82 */ /* 0x001fe20008000000 */
[----:B------:R-:W-:Y:S02]  /*ac60*/  UMOV UR11, UR23 ;  /* 0x00000017000b7c82 */ /* 0x000fe40008000000 */
[----:B------:R0:W-:Y:S02]  /*ac70*/  UTMALDG.3D.MULTICAST [UR8], [UR30], UR28, desc[UR16] ;  /* 0x000010081e0073b4 */ /* 0x0001e4000801181c */
[----:B0-----:R-:W-:Y:S05]  /*ac80*/  @P3 BRA `(.L_x_302) ;  /* 0xfffffffc00343947 */ /* 0x001fea000383ffff */
.L_x_298:
[----:B------:R-:W-:Y:S05]  /*ac90*/  BSYNC B1 ;  /* 0x0000000000017941 */ /* 0x000fea0003800000 */
.L_x_297:
[----:B------:R-:W2:Y:S01]  /*aca0*/  LDL.64 R14, [R1] ;  /* 0x00000000010e7983 */ /* 0x000ea20000100a00 */
[----:B------:R-:W-:Y:S01]  /*acb0*/  LOP3.LUT P4, RZ, R8, 0xff, RZ, 0xc0, !PT ;  /* 0x000000ff08ff7812 */ /* 0x000fe2000788c0ff */
[----:B------:R-:W-:Y:S01]  /*acc0*/  VIADD R4, R7, UR40 ;  /* 0x0000002807047c36 */ /* 0x000fe20008000000 */
[----:B------:R-:W-:Y:S01]  /*acd0*/  ULDC.64 UR8, c[0x0][0x650] ;  /* 0x0001940000087ab9 */ /* 0x000fe20000000a00 */
[----:B------:R-:W-:Y:S01]  /*ace0*/  IMAD.U32 R7, RZ, RZ, UR40 ;  /* 0x00000028ff077e24 */ /* 0x000fe2000f8e00ff */
[----:B------:R-:W-:Y:S01]  /*acf0*/  UISETP.GE.U32.AND UP0, UPT, UR40, 0x3, UPT ;  /* 0x000000032800788c */ /* 0x000fe2000bf06070 */
[----:B------:R-:W-:Y:S01]  /*ad00*/  BSSY B1, `(.L_x_303) ;  /* 0x000006f000017945 */ /* 0x000fe20003800000 */
[----:B------:R-:W-:Y:S01]  /*ad10*/  ISETP.GT.U32.AND P1, PT, R4, 0x2, PT ;  /* 0x000000020400780c */ /* 0x000fe20003f24070 */
[----:B------:R-:W-:Y:S01]  /*ad20*/  IMAD.MOV.U32 R19, RZ, RZ, -0x1 ;  /* 0xffffffffff137424 */ /* 0x000fe200078e00ff */
[----:B------:R-:W-:Y:S01]  /*ad30*/  PRMT R8, RZ, 0x7610, R8 ;  /* 0x00007610ff087816 */ /* 0x000fe20000000008 */
[----:B------:R-:W-:Y:S01]  /*ad40*/  IMAD.MOV.U32 R22, RZ, RZ, -0x1 ;  /* 0xffffffffff167424 */ /* 0x000fe200078e00ff */
[----:B------:R-:W-:-:S02]  /*ad50*/  ISETP.LT.U32.AND P1, PT, R7, 0x3, P1 ;  /* 0x000000030700780c */ /* 0x000fc40000f21070 */
[----:B------:R-:W-:Y:S01]  /*ad60*/  PLOP3.LUT P3, PT, PT, PT, UP0, 0x80, 0x0 ;  /* 0x000000000000781c */ /* 0x000fe20003f6f008 */
[----:B------:R-:W0:Y:S01]  /*ad70*/  @P4 S2R R3, SR_CgaCtaId ;  /* 0x0000000000034919 */ /* 0x000e220000008800 */
[----:B------:R-:W-:-:S04]  /*ad80*/  @P4 MOV R2, 0x400 ;  /* 0x0000040000024802 */ /* 0x000fc80000000f00 */
[----:B0-----:R-:W-:Y:S01]  /*ad90*/  @P4 LEA R5, R3, R2, 0x18 ;  /* 0x0000000203054211 */ /* 0x001fe200078ec0ff */
[----:B------:R-:W-:-:S03]  /*ada0*/  IMAD.WIDE.U32 R2, R4, -0x55555555, RZ ;  /* 0xaaaaaaab04027825 */ /* 0x000fc600078e00ff */
[----:B------:R0:W-:Y:S01]  /*adb0*/  @P4 SYNCS.ARRIVE.TRANS64.A1T0 RZ, [R5+URZ+0x68], RZ ;  /* 0x000068ff05ff49a7 */ /* 0x0001e2000810003f */
[----:B------:R-:W-:Y:S01]  /*adc0*/  IMAD.MOV.U32 R2, RZ, RZ, -0x1 ;  /* 0xffffffffff027424 */ /* 0x000fe200078e00ff */
[----:B0-----:R-:W-:Y:S02]  /*add0*/  SHF.R.U32.HI R5, RZ, 0x1, R3 ;  /* 0x00000001ff057819 */ /* 0x001fe40000011603 */
[----:B------:R-:W-:-:S03]  /*ade0*/  SEL R3, RZ, 0x1, !P1 ;  /* 0x00000001ff037807 */ /* 0x000fc60004800000 */
[----:B------:R-:W-:Y:S01]  /*adf0*/  IMAD R7, R5, -0x3, R4 ;  /* 0xfffffffd05077824 */ /* 0x000fe200078e0204 */
[----:B------:R-:W-:Y:S02]  /*ae00*/  LOP3.LUT R0, R0, R3, RZ, 0x3c, !PT ;  /* 0x0000000300007212 */ /* 0x000fe400078e3cff */
[----:B------:R-:W-:Y:S02]  /*ae10*/  PRMT R3, RZ, 0x7610, R3 ;  /* 0x00007610ff037816 */ /* 0x000fe40000000003 */
[----:B------:R-:W-:Y:S02]  /*ae20*/  @P3 LOP3.LUT R0, R0, 0x1, R5, 0x78, !PT ;  /* 0x0000000100003812 */ /* 0x000fe400078e7805 */
[----:B--2---:R-:W-:-:S04]  /*ae30*/  IADD3 R18, P4, R18, R14, RZ ;  /* 0x0000000e12127210 */ /* 0x004fc80007f9e0ff */
[----:B------:R-:W-:Y:S01]  /*ae40*/  ISETP.GE.U32.AND P1, PT, R18, UR8, PT ;  /* 0x0000000812007c0c */ /* 0x000fe2000bf26070 */
[----:B------:R-:W-:-:S05]  /*ae50*/  IMAD.X R17, R17, 0x1, R23, P4 ;  /* 0x0000000111117824 */ /* 0x000fca00020e0617 */
[----:B------:R-:W-:-:S13]  /*ae60*/  ISETP.GE.U32.AND.EX P1, PT, R17, UR9, PT, P1 ;  /* 0x0000000911007c0c */ /* 0x000fda000bf26110 */
[----:B------:R-:W-:Y:S05]  /*ae70*/  @P1 BRA `(.L_x_304) ;  /* 0x00000004005c1947 */ /* 0x000fea0003800000 */
[----:B------:R-:W0:Y:S01]  /*ae80*/  S2R R11, SR_CTAID.X ;  /* 0x00000000000b7919 */ /* 0x000e220000002500 */
[----:B------:R-:W-:Y:S01]  /*ae90*/  ULDC.64 UR8, c[0x0][0x628] ;  /* 0x00018a0000087ab9 */ /* 0x000fe20000000a00 */
[----:B------:R-:W1:Y:S01]  /*aea0*/  LDC R12, c[0x0][0x144] ;  /* 0x00005100ff0c7b82 */ /* 0x000e620000000800 */
[----:B------:R-:W-:Y:S01]  /*aeb0*/  ISETP.NE.U32.AND P1, PT, RZ, UR8, PT ;  /* 0x00000008ff007c0c */ /* 0x000fe2000bf25070 */
[----:B------:R-:W2:Y:S01]  /*aec0*/  S2R R9, SR_CTAID.Y ;  /* 0x0000000000097919 */ /* 0x000ea20000002600 */
[----:B------:R-:W-:Y:S01]  /*aed0*/  ULDC UR10, c[0x0][0x150] ;  /* 0x00005400000a7ab9 */ /* 0x000fe20000000800 */
[----:B------:R-:W-:Y:S01]  /*aee0*/  ULDC UR11, c[0x0][0x630] ;  /* 0x00018c00000b7ab9 */ /* 0x000fe20000000800 */
[----:B------:R-:W-:Y:S01]  /*aef0*/  ISETP.NE.AND.EX P1, PT, RZ, UR9, PT, P1 ;  /* 0x00000009ff007c0c */ /* 0x000fe2000bf25310 */
[----:B------:R-:W-:Y:S01]  /*af00*/  IMAD.MOV.U32 R2, RZ, RZ, R18 ;  /* 0x000000ffff027224 */ /* 0x000fe200078e0012 */
[----:B0-----:R-:W-:-:S05]  /*af10*/  I2FP.F32.U32 R3, R11 ;  /* 0x0000000b00037245 */ /* 0x001fca0000201000 */
[----:B------:R-:W-:Y:S01]  /*af20*/  FMUL R14, R3, UR10 ;  /* 0x0000000a030e7c20 */ /* 0x000fe20008400000 */
[----:B------:R-:W-:-:S05]  /*af30*/  IMAD.MOV.U32 R3, RZ, RZ, R17 ;  /* 0x000000ffff037224 */ /* 0x000fca00078e0011 */
[----:B--2---:R-:W-:Y:S05]  /*af40*/  @!P1 BRA `(.L_x_305) ;  /* 0x0000000000289947 */ /* 0x004fea0003800000 */
[----:B------:R-:W-:Y:S02]  /*af50*/  ULDC UR10, c[0x0][0x634] ;  /* 0x00018d00000a7ab9 */ /* 0x000fe40000000800 */
[----:B------:R-:W-:-:S05]  /*af60*/  IADD3 R3, P1, R18, UR10, RZ ;  /* 0x0000000a12037c10 */ /* 0x000fca000ff3e0ff */
[----:B------:R-:W-:-:S04]  /*af70*/  IMAD.X R13, RZ, RZ, R17, P1 ;  /* 0x000000ffff0d7224 */ /* 0x000fc800008e0611 */
[----:B------:R-:W-:-:S04]  /*af80*/  IMAD.WIDE.U32 R4, R13, UR8, RZ ;  /* 0x000000080d047c25 */ /* 0x000fc8000f8e00ff */
[----:B------:R-:W-:-:S04]  /*af90*/  IMAD.WIDE.U32 R4, P1, R3, UR9, R4 ;  /* 0x0000000903047c25 */ /* 0x000fc8000f820004 */
[----:B------:R-:W-:-:S04]  /*afa0*/  IMAD.WIDE.U32 R2, R3, UR8, RZ ;  /* 0x0000000803027c25 */ /* 0x000fc8000f8e00ff */
[----:B------:R-:W-:Y:S01]  /*afb0*/  IMAD.MOV.U32 R2, RZ, RZ, R5 ;  /* 0x000000ffff027224 */ /* 0x000fe200078e0005 */
[----:B------:R-:W-:Y:S01]  /*afc0*/  IADD3 RZ, P3, R3, R4, RZ ;  /* 0x0000000403ff7210 */ /* 0x000fe20007f7e0ff */
[----:B------:R-:W-:-:S04]  /*afd0*/  IMAD.X R3, RZ, RZ, RZ, P1 ;  /* 0x000000ffff037224 */ /* 0x000fc800008e06ff */
[----:B------:R-:W-:-:S08]  /*afe0*/  IMAD.WIDE.U32.X R2, R13, UR9, R2, P3 ;  /* 0x000000090d027c25 */ /* 0x000fd000098e0402 */
.L_x_305:
[--C-:B------:R-:W-:Y:S01]  /*aff0*/  SHF.R.U64 R10, R2, UR11, R3.reuse ;  /* 0x0000000b020a7c19 */ /* 0x100fe20008001203 */
[----:B------:R-:W0:Y:S01]  /*b000*/  F2I.U32.TRUNC.NTZ R14, R14 ;  /* 0x0000000e000e7305 */ /* 0x000e22000020f000 */
[----:B------:R-:W-:Y:S01]  /*b010*/  SHF.R.U32.HI R2, RZ, UR11, R3 ;  /* 0x0000000bff027c19 */ /* 0x000fe20008011603 */
[----:B------:R-:W-:Y:S01]  /*b020*/  ULDC.64 UR8, c[0x0][0x620] ;  /* 0x0001880000087ab9 */ /* 0x000fe20000000a00 */
[----:B------:R-:W-:Y:S01]  /*b030*/  IADD3 R5, P1, RZ, -R10, RZ ;  /* 0x8000000aff057210 */ /* 0x000fe20007f3e0ff */
[----:B------:R-:W-:Y:S01]  /*b040*/  IMAD.MOV.U32 R3, RZ, RZ, R17 ;  /* 0x000000ffff037224 */ /* 0x000fe200078e0011 */
[----:B------:R-:W-:-:S03]  /*b050*/  ULDC.64 UR10, c[0x0][0x640] ;  /* 0x00019000000a7ab9 */ /* 0x000fc60000000a00 */
[----:B------:R-:W-:Y:S01]  /*b060*/  IMAD.X R2, RZ, RZ, ~R2, P1 ;  /* 0x000000ffff027224 */ /* 0x000fe200008e0e02 */
[----:B------:R-:W-:-:S03]  /*b070*/  ISETP.NE.U32.AND P1, PT, RZ, UR10, PT ;  /* 0x0000000aff007c0c */ /* 0x000fc6000bf25070 */
[----:B------:R-:W-:Y:S01]  /*b080*/  IMAD R4, R2, UR8, RZ ;  /* 0x0000000802047c24 */ /* 0x000fe2000f8e02ff */
[----:B------:R-:W-:Y:S01]  /*b090*/  ISETP.NE.AND.EX P1, PT, RZ, UR11, PT, P1 ;  /* 0x0000000bff007c0c */ /* 0x000fe2000bf25310 */
[----:B------:R-:W-:-:S04]  /*b0a0*/  IMAD.MOV.U32 R2, RZ, RZ, R18 ;  /* 0x000000ffff027224 */ /* 0x000fc800078e0012 */
[----:B------:R-:W-:Y:S01]  /*b0b0*/  IMAD.WIDE.U32 R2, R5, UR8, R2 ;  /* 0x0000000805027c25 */ /* 0x000fe2000f8e0002 */
[----:B------:R-:W-:-:S03]  /*b0c0*/  ULDC UR8, c[0x0][0x618] ;  /* 0x0001860000087ab9 */ /* 0x000fc60000000800 */
[----:B------:R-:W-:Y:S01]  /*b0d0*/  IMAD R5, R5, UR9, R4 ;  /* 0x0000000905057c24 */ /* 0x000fe2000f8e0204 */
[----:B------:R-:W-:Y:S01]  /*b0e0*/  ULDC UR9, c[0x0][0x154] ;  /* 0x0000550000097ab9 */ /* 0x000fe20000000800 */
[----:B0-----:R-:W-:Y:S02]  /*b0f0*/  IMAD.MOV R4, RZ, RZ, -R14 ;  /* 0x000000ffff047224 */ /* 0x001fe400078e0a0e */
[----:B------:R-:W0:Y:S01]  /*b100*/  LDC R14, c[0x0][0x148] ;  /* 0x00005200ff0e7b82 */ /* 0x000e220000000800 */
[----:B------:R-:W-:Y:S02]  /*b110*/  IMAD.IADD R3, R3, 0x1, R5 ;  /* 0x0000000103037824 */ /* 0x000fe400078e0205 */
[----:B-1----:R-:W-:Y:S01]  /*b120*/  IMAD R11, R12, R4, R11 ;  /* 0x000000040c0b7224 */ /* 0x002fe200078e020b */
[----:B------:R-:W-:Y:S02]  /*b130*/  I2FP.F32.U32 R4, R9 ;  /* 0x0000000900047245 */ /* 0x000fe40000201000 */
[----:B------:R-:W-:-:S02]  /*b140*/  SHF.R.U64 R12, R2, UR8, R3 ;  /* 0x00000008020c7c19 */ /* 0x000fc40008001203 */
[----:B------:R-:W-:Y:S01]  /*b150*/  SHF.R.U32.HI R3, RZ, UR8, R3 ;  /* 0x00000008ff037c19 */ /* 0x000fe20008011603 */
[----:B------:R-:W-:Y:S01]  /*b160*/  FMUL R4, R4, UR9 ;  /* 0x0000000904047c20 */ /* 0x000fe20008400000 */
[----:B------:R-:W-:Y:S02]  /*b170*/  ULDC UR8, c[0x0][0x608] ;  /* 0x0001820000087ab9 */ /* 0x000fe40000000800 */
[--C-:B------:R-:W-:Y:S01]  /*b180*/  SHF.R.U64 R15, R12, UR8, R3.reuse ;  /* 0x000000080c0f7c19 */ /* 0x100fe20008001203 */
[----:B------:R1:W2:Y:S01]  /*b190*/  F2I.U32.TRUNC.NTZ R20, R4 ;  /* 0x0000000400147305 */ /* 0x0002a2000020f000 */
[----:B------:R-:W-:Y:S01]  /*b1a0*/  SHF.R.U32.HI R2, RZ, UR8, R3 ;  /* 0x00000008ff027c19 */ /* 0x000fe20008011603 */
[----:B------:R-:W-:-:S03]  /*b1b0*/  ULDC UR8, c[0x0][0x658] ;  /* 0x0001960000087ab9 */ /* 0x000fc60000000800 */
[--C-:B------:R-:W-:Y:S02]  /*b1c0*/  SHF.R.U64 R13, R15, UR8, R2.reuse ;  /* 0x000000080f0d7c19 */ /* 0x100fe40008001202 */
[----:B------:R-:W-:-:S03]  /*b1d0*/  SHF.R.U32.HI R19, RZ, UR8, R2 ;  /* 0x00000008ff137c19 */ /* 0x000fc60008011602 */
[----:B------:R-:W-:Y:S02]  /*b1e0*/  IMAD.MOV.U32 R2, RZ, RZ, R13 ;  /* 0x000000ffff027224 */ /* 0x000fe400078e000d */
[----:B------:R-:W-:Y:S01]  /*b1f0*/  IMAD.MOV.U32 R3, RZ, RZ, R19 ;  /* 0x000000ffff037224 */ /* 0x000fe200078e0013 */
[----:B-1----:R-:W-:Y:S06]  /*b200*/  @!P1 BRA `(.L_x_306) ;  /* 0x0000000000289947 */ /* 0x002fec0003800000 */
        /* <DEDUP_REMOVED lines=10> */
.L_x_306:
[----:B------:R-:W1:Y:S01]  /*b2b0*/  LDC R4, c[0x0][0x65c] ;  /* 0x00019700ff047b82 */ /* 0x000e620000000800 */
[----:B------:R-:W-:Y:S01]  /*b2c0*/  ULDC UR8, c[0x0][0x648] ;  /* 0x0001920000087ab9 */ /* 0x000fe20000000800 */
[----:B------:R-:W-:Y:S01]  /*b2d0*/  LOP3.LUT R15, R15, UR13, RZ, 0xc0, !PT ;  /* 0x0000000d0f0f7c12 */ /* 0x000fe2000f8ec0ff */
[----:B--2---:R-:W-:Y:S01]  /*b2e0*/  IMAD.MOV R20, RZ, RZ, -R20 ;  /* 0x000000ffff147224 */ /* 0x004fe200078e0a14 */
[----:B------:R-:W-:Y:S01]  /*b2f0*/  SHF.R.U64 R2, R2, UR8, R3 ;  /* 0x0000000802027c19 */ /* 0x000fe20008001203 */
[----:B------:R-:W-:Y:S01]  /*b300*/  ULDC UR8, c[0x0][0x638] ;  /* 0x00018e0000087ab9 */ /* 0x000fe20000000800 */
[----:B------:R-:W-:Y:S01]  /*b310*/  LOP3.LUT R12, R12, UR4, RZ, 0xc0, !PT ;  /* 0x000000040c0c7c12 */ /* 0x000fe2000f8ec0ff */
[----:B------:R-:W-:Y:S01]  /*b320*/  ULDC UR9, c[0x0][0x610] ;  /* 0x0001840000097ab9 */ /* 0x000fe20000000800 */
[----:B------:R-:W-:Y:S01]  /*b330*/  IMAD.MOV.U32 R3, RZ, RZ, 0x1 ;  /* 0x00000001ff037424 */ /* 0x000fe200078e00ff */
[----:B-1----:R-:W-:Y:S01]  /*b340*/  ISETP.NE.AND P1, PT, R4, 0x1, PT ;  /* 0x000000010400780c */ /* 0x002fe20003f25270 */
[----:B------:R-:W-:-:S02]  /*b350*/  IMAD.MOV R4, RZ, RZ, -R2 ;  /* 0x000000ffff047224 */ /* 0x000fc400078e0a02 */
[----:B------:R-:W-:Y:S02]  /*b360*/  IMAD R2, R2, UR5, R15 ;  /* 0x0000000502027c24 */ /* 0x000fe4000f8e020f */
[----:B------:R-:W-:Y:S01]  /*b370*/  IMAD R13, R4, UR8, R13 ;  /* 0x00000008040d7c24 */ /* 0x000fe2000f8e020d */
[----:B------:R-:W-:-:S07]  /*b380*/  ULDC UR8, c[0x0][0x600] ;  /* 0x0001800000087ab9 */ /* 0x000fce0000000800 */
[----:B0-----:R-:W-:-:S04]  /*b390*/  @P1 IMAD R11, R14, R20, R9 ;  /* 0x000000140e0b1224 */ /* 0x001fc800078e0209 */
[----:B------:R-:W-:Y:S02]  /*b3a0*/  IMAD R11, R2, UR9, R11 ;  /* 0x00000009020b7c24 */ /* 0x000fe4000f8e020b */
[----:B------:R-:W-:-:S05]  /*b3b0*/  IMAD R2, R13, UR8, R12 ;  /* 0x000000080d027c24 */ /* 0x000fca000f8e020c */
[----:B------:R-:W-:Y:S02]  /*b3c0*/  SEL R22, R2, R11, !P1 ;  /* 0x0000000b02167207 */ /* 0x000fe40004800000 */
[----:B------:R-:W-:Y:S01]  /*b3d0*/  SEL R19, R11, R2, !P1 ;  /* 0x000000020b137207 */ /* 0x000fe20004800000 */
[----:B------:R-:W-:-:S07]  /*b3e0*/  IMAD.MOV.U32 R2, RZ, RZ, R10 ;  /* 0x000000ffff027224 */ /* 0x000fce00078e000a */
.L_x_304:
[----:B------:R-:W-:Y:S05]  /*b3f0*/  BSYNC B1 ;  /* 0x0000000000017941 */ /* 0x000fea0003800000 */
.L_x_303:
[----:B------:R-:W-:-:S13]  /*b400*/  LOP3.LUT P1, RZ, R3, 0xff, RZ, 0xc0, !PT ;  /* 0x000000ff03ff7812 */ /* 0x000fda000782c0ff */
[----:B------:R-:W-:Y:S05]  /*b410*/  @P1 BRA `(.L_x_307) ;  /* 0xfffffff400181947 */ /* 0x000fea000383ffff */
[----:B------:R-:W-:Y:S05]  /*b420*/  BSYNC B0 ;  /* 0x0000000000007941 */ /* 0x000fea0003800000 */
.L_x_295:
[----:B------:R-:W-:-:S03]  /*b430*/  UMOV UR8, 0xffffffff ;  /* 0xffffffff00087882 */ /* 0x000fc60000000000 */
[----:B------:R-:W-:Y:S05]  /*b440*/  BRA.DIV UR8, `(.L_x_308) ;  /* 0x00000006081c7947 */ /* 0x000fea000b800000 */
[----:B------:R-:W-:-:S13]  /*b450*/  ELECT P6, URZ, PT ;  /* 0x00000000003f782f */ /* 0x000fda00038c0000 */
.L_x_323:
[----:B------:R-:W-:Y:S04]  /*b460*/  BSSY B0, `(.L_x_309) ;  /* 0x0000022000007945 */ /* 0x000fe80003800000 */
[----:B------:R-:W-:Y:S05]  /*b470*/  @!P6 BRA `(.L_x_310) ;  /* 0x000000000080e947 */ /* 0x000fea0003800000 */
[----:B------:R-:W-:-:S04]  /*b480*/  LOP3.LUT R16, R16, 0x2, RZ, 0xfc, !PT ;  /* 0x0000000210107812 */ /* 0x000fc800078efcff */
[----:B------:R-:W-:-:S13]  /*b490*/  ISETP.NE.AND P0, PT, R16, 0x3, PT ;  /* 0x000000031000780c */ /* 0x000fda0003f05270 */
[----:B------:R-:W-:Y:S05]  /*b4a0*/  @!P0 BRA `(.L_x_311) ;  /* 0x0000000000048947 */ /* 0x000fea0003800000 */
[----:B------:R-:W-:Y:S01]  /*b4b0*/  BPT.TRAP 0x1 ;  /* 0x000000040000795c */ /* 0x000fe20000300000 */
.L_x_311:
[----:B------:R-:W0:Y:S01]  /*b4c0*/  S2R R3, SR_CgaCtaId ;  /* 0x0000000000037919 */ /* 0x000e220000008800 */
[----:B------:R-:W-:Y:S02]  /*b4d0*/  MOV R2, 0x400 ;  /* 0x0000040000027802 */ /* 0x000fe40000000f00 */
[----:B------:R-:W-:Y:S02]  /*b4e0*/  SHF.L.U32 R4, R0, 0x1f, RZ ;  /* 0x0000001f00047819 */ /* 0x000fe400000006ff */
[----:B0-----:R-:W-:-:S05]  /*b4f0*/  LEA R2, R3, R2, 0x18 ;  /* 0x0000000203027211 */ /* 0x001fca00078ec0ff */
[----:B------:R-:W-:-:S04]  /*b500*/  VIADD R2, R2, 0x18 ;  /* 0x0000001802027836 */ /* 0x000fc80000000000 */
[C---:B------:R-:W-:Y:S02]  /*b510*/  IMAD R9, R7.reuse, 0x8, R2 ;  /* 0x0000000807097824 */ /* 0x040fe400078e0202 */
[----:B------:R-:W-:Y:S02]  /*b520*/  VIADD R7, R7, 0x1 ;  /* 0x0000000107077836 */ /* 0x000fe40000000000 */
[----:B------:R-:W0:Y:S03]  /*b530*/  SYNCS.PHASECHK.TRANS64.TRYWAIT P0, [R9+URZ], R4 ;  /* 0x00000004090075a7 */ /* 0x000e26000800017f */
[----:B------:R-:W-:-:S04]  /*b540*/  ISETP.NE.AND P1, PT, R7, 0x3, PT ;  /* 0x000000030700780c */ /* 0x000fc80003f25270 */
[----:B------:R-:W-:Y:S02]  /*b550*/  SEL R3, RZ, 0x1, P1 ;  /* 0x00000001ff037807 */ /* 0x000fe40000800000 */
[----:B------:R-:W-:Y:S02]  /*b560*/  SEL R7, R7, RZ, P1 ;  /* 0x000000ff07077207 */ /* 0x000fe40000800000 */
[----:B------:R-:W-:-:S03]  /*b570*/  LOP3.LUT R11, R0, R3, RZ, 0x3c, !PT ;  /* 0x00000003000b7212 */ /* 0x000fc600078e3cff */
[----:B------:R-:W-:Y:S01]  /*b580*/  IMAD R6, R7, 0x8, R2 ;  /* 0x0000000807067824 */ /* 0x000fe200078e0202 */
[----:B------:R-:W-:Y:S01]  /*b590*/  SHF.L.U32 R5, R11, 0x1f, RZ ;  /* 0x0000001f0b057819 */ /* 0x000fe200000006ff */
[----:B0-----:R-:W-:Y:S06]  /*b5a0*/  @!P0 BRA `(.L_x_312) ;  /* 0x0000000000e48947 */ /* 0x001fec0003800000 */
.L_x_324:
[----:B------:R-:W1:Y:S01]  /*b5b0*/  SYNCS.PHASECHK.TRANS64.TRYWAIT P0, [R6+URZ], R5 ;  /* 0x00000005060075a7 */ /* 0x000e62000800017f */
[----:B------:R-:W-:-:S05]  /*b5c0*/  VIADD R0, R7, 0x1 ;  /* 0x0000000107007836 */ /* 0x000fca0000000000 */
[----:B------:R-:W-:-:S04]  /*b5d0*/  ISETP.NE.AND P1, PT, R0, 0x3, PT ;  /* 0x000000030000780c */ /* 0x000fc80003f25270 */
[----:B0-----:R-:W-:Y:S02]  /*b5e0*/  SEL R4, RZ, 0x1, P1 ;  /* 0x00000001ff047807 */ /* 0x001fe40000800000 */
[----:B------:R-:W-:Y:S02]  /*b5f0*/  SEL R3, R0, RZ, P1 ;  /* 0x000000ff00037207 */ /* 0x000fe40000800000 */
[----:B------:R-:W-:Y:S01]  /*b600*/  LOP3.LUT R0, R11, R4, RZ, 0x3c, !PT ;  /* 0x000000040b007212 */ /* 0x000fe200078e3cff */
[----:B-1----:R-:W-:Y:S06]  /*b610*/  @!P0 BRA `(.L_x_313) ;  /* 0x0000000000dc8947 */ /* 0x002fec0003800000 */
.L_x_325:
[----:B------:R-:W-:Y:S01]  /*b620*/  IMAD R3, R3, 0x8, R2 ;  /* 0x0000000803037824 */ /* 0x000fe200078e0202 */
[----:B------:R-:W-:-:S07]  /*b630*/  SHF.L.U32 R0, R0, 0x1f, RZ ;  /* 0x0000001f00007819 */ /* 0x000fce00000006ff */
.L_x_314:
[----:B-1----:R1:W2:Y:S02]  /*b640*/  SYNCS.PHASECHK.TRANS64.TRYWAIT P0, [R3+URZ], R0 ;  /* 0x00000000030075a7 */ /* 0x0022a4000800017f */
[----:B--2---:R-:W-:Y:S05]  /*b650*/  @!P0 NANOSLEEP.SYNCS 0x989680 ;  /* 0x009896800000895d */ /* 0x004fea0003900000 */
[----:B------:R-:W2:Y:S02]  /*b660*/  @!P0 SYNCS.PHASECHK.TRANS64 P0, [R3+URZ], R0 ;  /* 0x00000000030085a7 */ /* 0x000ea4000800007f */
[----:B--2---:R-:W-:Y:S05]  /*b670*/  @!P0 BRA `(.L_x_314) ;  /* 0xfffffffc00f08947 */ /* 0x004fea000383ffff */
.L_x_310:
[----:B------:R-:W-:Y:S05]  /*b680*/  BSYNC B0 ;  /* 0x0000000000007941 */ /* 0x000fea0003800000 */
.L_x_309:
[----:B------:R-:W-:Y:S05]  /*b690*/  EXIT ;  /* 0x000000000000794d */ /* 0x000fea0003800000 */
.L_x_19:
[----:B-1----:R1:W2:Y:S02]  /*b6a0*/  SYNCS.PHASECHK.TRANS64.TRYWAIT P0, [R161+URZ], R0 ;  /* 0x00000000a10075a7 */ /* 0x0022a4000800017f */
[----:B--2---:R-:W-:Y:S05]  /*b6b0*/  @!P0 NANOSLEEP.SYNCS 0x989680 ;  /* 0x009896800000895d */ /* 0x004fea0003900000 */
[----:B------:R-:W2:Y:S02]  /*b6c0*/  @!P0 SYNCS.PHASECHK.TRANS64 P0, [R161+URZ], R0 ;  /* 0x00000000a10085a7 */ /* 0x000ea4000800007f */
[----:B--2---:R-:W-:Y:S05]  /*b6d0*/  @!P0 BRA `(.L_x_19) ;  /* 0xfffffffc00f08947 */ /* 0x004fea000383ffff */
[----:B------:R-:W-:Y:S05]  /*b6e0*/  BRA `(.L_x_315) ;  /* 0xffffff5c00f47947 */ /* 0x000fea000383ffff */
.L_x_24:
[----:B--2---:R2:W3:Y:S02]  /*b6f0*/  SYNCS.PHASECHK.TRANS64.TRYWAIT P1, [R3+URZ], R0 ;  /* 0x00000000030075a7 */ /* 0x0044e4000802017f */
[----:B---3--:R-:W-:Y:S05]  /*b700*/  @!P1 NANOSLEEP.SYNCS 0x989680 ;  /* 0x009896800000995d */ /* 0x008fea0003900000 */
[----:B------:R-:W3:Y:S02]  /*b710*/  @!P1 SYNCS.PHASECHK.TRANS64 P1, [R3+URZ], R0 ;  /* 0x00000000030095a7 */ /* 0x000ee4000802007f */
[----:B---3--:R-:W-:Y:S05]  /*b720*/  @!P1 BRA `(.L_x_24) ;  /* 0xfffffffc00f09947 */ /* 0x008fea000383ffff */
[----:B------:R-:W-:Y:S05]  /*b730*/  BRA `(.L_x_23) ;  /* 0xffffff6000607947 */ /* 0x000fea000383ffff */
.L_x_29:
[----:B--2---:R-:W-:-:S04]  /*b740*/  IMAD.U32 R5, RZ, RZ, UR4 ;  /* 0x00000004ff057e24 */ /* 0x004fc8000f8e00ff */
[----:B------:R2:W3:Y:S03]  /*b750*/  SYNCS.PHASECHK.TRANS64.TRYWAIT P1, [R5+URZ], R4 ;  /* 0x00000004050075a7 */ /* 0x0004e6000802017f */
[----:B---3--:R-:W-:Y:S05]  /*b760*/  @!P1 NANOSLEEP.SYNCS 0x989680 ;  /* 0x009896800000995d */ /* 0x008fea0003900000 */
[----:B------:R-:W3:Y:S02]  /*b770*/  @!P1 SYNCS.PHASECHK.TRANS64 P1, [R5+URZ], R4 ;  /* 0x00000004050095a7 */ /* 0x000ee4000802007f */
[----:B---3--:R-:W-:Y:S05]  /*b780*/  @!P1 BRA `(.L_x_29) ;  /* 0xfffffffc00ec9947 */ /* 0x008fea000383ffff */
[----:B------:R-:W-:Y:S05]  /*b790*/  BRA `(.L_x_28) ;  /* 0xffffff64003c7947 */ /* 0x000fea000383ffff */
.L_x_35:
[----:B-1----:R1:W2:Y:S02]  /*b7a0*/  SYNCS.PHASECHK.TRANS64.TRYWAIT P0, [R161+URZ+0x10], R0 ;  /* 0x00001000a10075a7 */ /* 0x0022a4000800017f */
[----:B--2---:R-:W-:Y:S05]  /*b7b0*/  @!P0 NANOSLEEP.SYNCS 0x989680 ;  /* 0x009896800000895d */ /* 0x004fea0003900000 */
[----:B------:R-:W2:Y:S02]  /*b7c0*/  @!P0 SYNCS.PHASECHK.TRANS64 P0, [R161+URZ+0x10], R0 ;  /* 0x00001000a10085a7 */ /* 0x000ea4000800007f */
[----:B--2---:R-:W-:Y:S05]  /*b7d0*/  @!P0 BRA `(.L_x_35) ;  /* 0xfffffffc00f08947 */ /* 0x004fea000383ffff */
[----:B------:R-:W-:Y:S05]  /*b7e0*/  BRA `(.L_x_316) ;  /* 0xffffff6800947947 */ /* 0x000fea000383ffff */
.L_x_296:
[----:B------:R-:W-:Y:S01]  /*b7f0*/  BSSY B1, `(.L_x_317) ;  /* 0x0000006000017945 */ /* 0x000fe20003800000 */
[----:B------:R-:W-:-:S07]  /*b800*/  IMAD.MOV.U32 R15, RZ, RZ, -0x1 ;  /* 0xffffffffff0f7424 */ /* 0x000fce00078e00ff */
[----:B-----5:R-:W-:Y:S05]  /*b810*/  WARPSYNC.COLLECTIVE R15, `(.L_x_318) ;  /* 0x000000000f0c7348 */ /* 0x020fea0003c00000 */
[----:B------:R-:W-:Y:S02]  /*b820*/  ELECT P6, UR62, PT ;  /* 0x00000000003e782f */ /* 0x000fe400038c0000 */
[----:B------:R-:W-:Y:S01]  /*b830*/  MOV R14, UR62 ;  /* 0x0000003e000e7c02 */ /* 0x000fe20008000f00 */
[----:B-----5:R-:W-:Y:S10]  /*b840*/  ENDCOLLECTIVE ;  /* 0x000000000000791b */ /* 0x020ff40003800000 */
.L_x_318:
[----:B------:R-:W-:Y:S05]  /*b850*/  BSYNC B1 ;  /* 0x0000000000017941 */ /* 0x000fea0003800000 */
.L_x_317:
[----:B------:R-:W-:Y:S05]  /*b860*/  BRA `(.L_x_319) ;  /* 0xfffffff000107947 */ /* 0x000fea000383ffff */
.L_x_299:
[----:B0-----:R0:W1:Y:S02]  /*b870*/  SYNCS.PHASECHK.TRANS64.TRYWAIT P1, [R10+URZ+0x18], R5 ;  /* 0x000018050a0075a7 */ /* 0x001064000802017f */
[----:B-1----:R-:W-:Y:S05]  /*b880*/  @!P1 NANOSLEEP.SYNCS 0x989680 ;  /* 0x009896800000995d */ /* 0x002fea0003900000 */
[----:B------:R-:W1:Y:S02]  /*b890*/  @!P1 SYNCS.PHASECHK.TRANS64 P1, [R10+URZ+0x18], R5 ;  /* 0x000018050a0095a7 */ /* 0x000e64000802007f */
[----:B-1----:R-:W-:Y:S05]  /*b8a0*/  @!P1 BRA `(.L_x_299) ;  /* 0xfffffffc00f09947 */ /* 0x002fea000383ffff */
[----:B------:R-:W-:Y:S05]  /*b8b0*/  BRA `(.L_x_320) ;  /* 0xfffffff000487947 */ /* 0x000fea000383ffff */
.L_x_308:
[----:B------:R-:W-:Y:S01]  /*b8c0*/  BSSY B0, `(.L_x_321) ;  /* 0x0000006000007945 */ /* 0x000fe20003800000 */
[----:B------:R-:W-:-:S07]  /*b8d0*/  IMAD.MOV.U32 R15, RZ, RZ, -0x1 ;  /* 0xffffffffff0f7424 */ /* 0x000fce00078e00ff */
[----:B-----5:R-:W-:Y:S05]  /*b8e0*/  WARPSYNC.COLLECTIVE R15, `(.L_x_322) ;  /* 0x000000000f0c7348 */ /* 0x020fea0003c00000 */
[----:B------:R-:W-:Y:S02]  /*b8f0*/  ELECT P6, UR62, PT ;  /* 0x00000000003e782f */ /* 0x000fe400038c0000 */
[----:B------:R-:W-:Y:S01]  /*b900*/  MOV R14, UR62 ;  /* 0x0000003e000e7c02 */ /* 0x000fe20008000f00 */
[----:B-----5:R-:W-:Y:S10]  /*b910*/  ENDCOLLECTIVE ;  /* 0x000000000000791b */ /* 0x020ff40003800000 */
.L_x_322:
[----:B------:R-:W-:Y:S05]  /*b920*/  BSYNC B0 ;  /* 0x0000000000007941 */ /* 0x000fea0003800000 */
.L_x_321:
[----:B------:R-:W-:Y:S05]  /*b930*/  BRA `(.L_x_323) ;  /* 0xfffffff800c87947 */ /* 0x000fea000383ffff */
.L_x_312:
[----:B0-----:R0:W1:Y:S02]  /*b940*/  SYNCS.PHASECHK.TRANS64.TRYWAIT P0, [R9+URZ], R4 ;  /* 0x00000004090075a7 */ /* 0x001064000800017f */
[----:B-1----:R-:W-:Y:S05]  /*b950*/  @!P0 NANOSLEEP.SYNCS 0x989680 ;  /* 0x009896800000895d */ /* 0x002fea0003900000 */
[----:B------:R-:W1:Y:S02]  /*b960*/  @!P0 SYNCS.PHASECHK.TRANS64 P0, [R9+URZ], R4 ;  /* 0x00000004090085a7 */ /* 0x000e64000800007f */
[----:B-1----:R-:W-:Y:S05]  /*b970*/  @!P0 BRA `(.L_x_312) ;  /* 0xfffffffc00f08947 */ /* 0x002fea000383ffff */
[----:B------:R-:W-:Y:S05]  /*b980*/  BRA `(.L_x_324) ;  /* 0xfffffffc00087947 */ /* 0x000fea000383ffff */
.L_x_313:
[----:B0-----:R0:W1:Y:S02]  /*b990*/  SYNCS.PHASECHK.TRANS64.TRYWAIT P0, [R6+URZ], R5 ;  /* 0x00000005060075a7 */ /* 0x001064000800017f */
[----:B-1----:R-:W-:Y:S05]  /*b9a0*/  @!P0 NANOSLEEP.SYNCS 0x989680 ;  /* 0x009896800000895d */ /* 0x002fea0003900000 */
[----:B------:R-:W1:Y:S02]  /*b9b0*/  @!P0 SYNCS.PHASECHK.TRANS64 P0, [R6+URZ], R5 ;  /* 0x00000005060085a7 */ /* 0x000e64000800007f */
[----:B-1----:R-:W-:Y:S05]  /*b9c0*/  @!P0 BRA `(.L_x_313) ;  /* 0xfffffffc00f08947 */ /* 0x002fea000383ffff */
[----:B------:R-:W-:Y:S05]  /*b9d0*/  BRA `(.L_x_325) ;  /* 0xfffffffc00107947 */ /* 0x000fea000383ffff */
.L_x_326:
[----:B------:R-:W-:-:S00]  /*b9e0*/  BRA `(.L_x_326) ;  /* 0xfffffffc00fc7947 */ /* 0x000fc0000383ffff */
[----:B------:R-:W-:-:S00]  /*b9f0*/  NOP ;  /* 0x0000000000007918 */ /* 0x000fc00000000000 */
        /* <DEDUP_REMOVED lines=8> */
.L_x_327:


//--------------------- .nv.global.init           --------------------------
	.section	.nv.global.init,"aw",@progbits
.nv.global.init:
	.type		$str$22,@object
	.size		$str$22,($str$23 - $str$22)
$str$22:
        /*0000*/ 	.byte	0x6b, 0x5f, 0x74, 0x69, 0x6c, 0x65, 0x5f, 0x63, 0x6f, 0x75, 0x6e, 0x74, 0x20, 0x3e, 0x3d, 0x20
        /*0010*/ 	.byte	0x31, 0x00
	.type		$str$23,@object
	.size		$str$23,(__unnamed_1 - $str$23)
$str$23:
        /*0012*/ 	.byte	0x2f, 0x74, 0x6d, 0x70, 0x2f, 0x63, 0x75, 0x74, 0x6c, 0x61, 0x73, 0x73, 0x5f, 0x73, 0x77, 0x65
        /*0022*/ 	.byte	0x65, 0x70, 0x5f, 0x73, 0x72, 0x63, 0x2f, 0x69, 0x6e, 0x63, 0x6c, 0x75, 0x64, 0x65, 0x2f, 0x63
        /*0032*/ 	.byte	0x75, 0x74, 0x6c, 0x61, 0x73, 0x73, 0x2f, 0x67, 0x65, 0x6d, 0x6d, 0x2f, 0x63, 0x6f, 0x6c, 0x6c
        /*0042*/ 	.byte	0x65, 0x63, 0x74, 0x69, 0x76, 0x65, 0x2f, 0x73, 0x6d, 0x39, 0x30, 0x5f, 0x6d, 0x6d, 0x61, 0x5f
        /*0052*/ 	.byte	0x74, 0x6d, 0x61, 0x5f, 0x67, 0x6d, 0x6d, 0x61, 0x5f, 0x73, 0x73, 0x5f, 0x77, 0x61, 0x72, 0x70
        /*0062*/ 	.byte	0x73, 0x70, 0x65, 0x63, 0x69, 0x61, 0x6c, 0x69, 0x7a, 0x65, 0x64, 0x2e, 0x68, 0x70, 0x70, 0x00
	.type		__unnamed_1,@object
	.size		__unnamed_1,(.L_0 - __unnamed_1)
__unnamed_1:
        /*0072*/ 	.byte	0x76, 0x6f, 0x69, 0x64, 0x20, 0x63, 0x75, 0x74, 0x6c, 0x61, 0x73, 0x73, 0x3a, 0x3a, 0x67, 0x65
        /* <DEDUP_REMOVED lines=178> */
.L_0:


//--------------------- .nv.shared._ZN7cutlass13device_kernelINS_4gemm6kernel13GemmUniversalIN4cute5tupleIJiiiiEEENS1_10collective13CollectiveMmaINS1_34MainloopSm90TmaGmmaWarpSpecializedILi3ENS5_IJNS4_1CILi2EEESB_NSA_ILi1EEEEEENS1_32KernelTmaWarpSpecializedPingpongEEENS5_IJNSA_ILi64EEENSA_ILi256EEENSA_ILi32EEEEEENS_10tfloat32_tENS5_IJlSC_lEEESK_SL_NS4_8TiledMMAINS4_8MMA_AtomIJNS4_4SM904GMMA30MMA_64x256x8_F32TF32TF32_SS_TNILNSP_7ScaleInE1ELSR_1EEEEEENS4_6LayoutINS5_IJSC_SC_SC_EEENS5_IJNSA_ILi0EEESW_SW_EEEEENS5_IJNS4_10UnderscoreESZ_SZ_EEEEENS4_23SM90_TMA_LOAD_MULTICASTENS4_14ComposedLayoutINS4_7SwizzleILi3ELi4ELi3EEENS4_18smem_ptr_flag_bitsILi32EEENSU_INS5_IJNSA_ILi8EEESI_EEENS5_IJSI_SC_EEEEEEEvNS4_8identityES12_S1C_vS1D_EENS_8epilogue10collective6detail29Sm90TmaWarpSpecializedAdapterINS1G_15DefaultEpilogueISK_SL_SL_NS1F_6thread17LinearCombinationISK_Li1EffLNS1K_9ScaleType4KindE0ELNS_15FloatRoundStyleE2ESK_EENS1_15EpilogueDefaultEEEEEvvEEEEvNT_6ParamsE --------------------------
	.section	.nv.shared._ZN7cutlass13device_kernelINS_4gemm6kernel13GemmUniversalIN4cute5tupleIJiiiiEEENS1_10collective13CollectiveMmaINS1_34MainloopSm90TmaGmmaWarpSpecializedILi3ENS5_IJNS4_1CILi2EEESB_NSA_ILi1EEEEEENS1_32KernelTmaWarpSpecializedPingpongEEENS5_IJNSA_ILi64EEENSA_ILi256EEENSA_ILi32EEEEEENS_10tfloat32_tENS5_IJlSC_lEEESK_SL_NS4_8TiledMMAINS4_8MMA_AtomIJNS4_4SM904GMMA30MMA_64x256x8_F32TF32TF32_SS_TNILNSP_7ScaleInE1ELSR_1EEEEEENS4_6LayoutINS5_IJSC_SC_SC_EEENS5_IJNSA_ILi0EEESW_SW_EEEEENS5_IJNS4_10UnderscoreESZ_SZ_EEEEENS4_23SM90_TMA_LOAD_MULTICASTENS4_14ComposedLayoutINS4_7SwizzleILi3ELi4ELi3EEENS4_18smem_ptr_flag_bitsILi32EEENSU_INS5_IJNSA_ILi8EEESI_EEENS5_IJSI_SC_EEEEEEEvNS4_8identityES12_S1C_vS1D_EENS_8epilogue10collective6detail29Sm90TmaWarpSpecializedAdapterINS1G_15DefaultEpilogueISK_SL_SL_NS1F_6thread17LinearCombinationISK_Li1EffLNS1K_9ScaleType4KindE0ELNS_15FloatRoundStyleE2ESK_EENS1_15EpilogueDefaultEEEEEvvEEEEvNT_6ParamsE,"aw",@nobits
	.sectionflags	@""
	.align	16
	.zero		1024


//--------------------- .nv.shared.reserved.0     --------------------------
	.section	.nv.shared.reserved.0,"aw",@nobits
	.weak		__nv_reservedSMEM_offset_0_alias
	.size		__nv_reservedSMEM_offset_0_alias, 0, 0
	.other		__nv_reservedSMEM_offset_0_alias,@"STO_CUDA_RESERVED_SHARED STV_DEFAULT"
__nv_reservedSMEM_offset_0_alias:
	.zero		0


//--------------------- .nv.global                --------------------------
	.section	.nv.global,"aw",@nobits
.nv.global:
	.type		_ZN39_INTERNAL_24c907d5_4_k_cu_b40b370a_65144cute1_E,@object
	.size		_ZN39_INTERNAL_24c907d5_4_k_cu_b40b370a_65144cute1_E,(_ZN39_INTERNAL_24c907d5_4_k_cu_b40b370a_65144cuda3std3__45__cpo6cbeginE - _ZN39_INTERNAL_24c907d5_4_k_cu_b40b370a_65144cute1_E)
_ZN39_INTERNAL_24c907d5_4_k_cu_b40b370a_65144cute1_E:
	.zero		1
	.type		_ZN39_INTERNAL_24c907d5_4_k_cu_b40b370a_65144cuda3std3__45__cpo6cbeginE,@object
	.size		_ZN39_INTERNAL_24c907d5_4_k_cu_b40b370a_65144cuda3std3__45__cpo6cbeginE,(_ZN39_INTERNAL_24c907d5_4_k_cu_b40b370a_65144cuda3std3__48in_placeE - _ZN39_INTERNAL_24c907d5_4_k_cu_b40b370a_65144cuda3std3__45__cpo6cbeginE)
_ZN39_INTERNAL_24c907d5_4_k_cu_b40b370a_65144cuda3std3__45__cpo6cbeginE:
	.zero		1
	.type		_ZN39_INTERNAL_24c907d5_4_k_cu_b40b370a_65144cuda3std3__48in_placeE,@object
	.size		_ZN39_INTERNAL_24c907d5_4_k_cu_b40b370a_65144cuda3std3__48in_placeE,(_ZN39_INTERNAL_24c907d5_4_k_cu_b40b370a_65144cuda3std6ranges3__45__cpo9iter_moveE - _ZN39_INTERNAL_24c907d5_4_k_cu_b40b370a_65144cuda3std3__48in_placeE)
_ZN39_INTERNAL_24c907d5_4_k_cu_b40b370a_65144cuda3std3__48in_placeE:
	.zero		1
	.type		_ZN39_INTERNAL_24c907d5_4_k_cu_b40b370a_65144cuda3std6ranges3__45__cpo9iter_moveE,@object
	.size		_ZN39_INTERNAL_24c907d5_4_k_cu_b40b370a_65144cuda3std6ranges3__45__cpo9iter_moveE,(_ZN39_INTERNAL_24c907d5_4_k_cu_b40b370a_65144cuda3std3__45__cpo5beginE - _ZN39_INTERNAL_24c907d5_4_k_cu_b40b370a_65144cuda3std6ranges3__45__cpo9iter_moveE)
_ZN39_INTERNAL_24c907d5_4_k_cu_b40b370a_65144cuda3std6ranges3__45__cpo9iter_moveE:
	.zero		1
	.type		_ZN39_INTERNAL_24c907d5_4_k_cu_b40b370a_65144cuda3std3__45__cpo5beginE,@object
	.size		_ZN39_INTERNAL_24c907d5_4_k_cu_b40b370a_65144cuda3std3__45__cpo5beginE,(_ZN39_INTERNAL_24c907d5_4_k_cu_b40b370a_65144cuda3std3__441_GLOBAL__N__24c907d5_4_k_cu_b40b370a_65146ignoreE - _ZN39_INTERNAL_24c907d5_4_k_cu_b40b370a_65144cuda3std3__45__cpo5beginE)
_ZN39_INTERNAL_24c907d5_4_k_cu_b40b370a_65144cuda3std3__45__cpo5beginE:
	.zero		1
	.type		_ZN39_INTERNAL_24c907d5_4_k_cu_b40b370a_65144cuda3std3__441_GLOBAL__N__24c907d5_4_k_cu_b40b370a_65146ignoreE,@object
	.size		_ZN39_INTERNAL_24c907d5_4_k_cu_b40b370a_65144cuda3std3__441_GLOBAL__N__24c907d5_4_k_cu_b40b370a_65146ignoreE,(_ZN39_INTERNAL_24c907d5_4_k_cu_b40b370a_65144cute7productE - _ZN39_INTERNAL_24c907d5_4_k_cu_b40b370a_65144cuda3std3__441_GLOBAL__N__24c907d5_4_k_cu_b40b370a_65146ignoreE)
_ZN39_INTERNAL_24c907d5_4_k_cu_b40b370a_65144cuda3std3__441_GLOBAL__N__24c907d5_4_k_cu_b40b370a_65146ignoreE:
	.zero		1
	.type		_ZN39_INTERNAL_24c907d5_4_k_cu_b40b370a_65144cute7productE,@object
	.size		_ZN39_INTERNAL_24c907d5_4_k_cu_b40b370a_65144cute7productE,(_ZN39_INTERNAL_24c907d5_4_k_cu_b40b370a_65144cuda3std3__45__cpo3endE - _ZN39_INTERNAL_24c907d5_4_k_cu_b40b370a_65144cute7productE)
_ZN39_INTERNAL_24c907d5_4_k_cu_b40b370a_65144cute7productE:
	.zero		1
	.type		_ZN39_INTERNAL_24c907d5_4_k_cu_b40b370a_65144cuda3std3__45__cpo3endE,@object
	.size		_ZN39_INTERNAL_24c907d5_4_k_cu_b40b370a_65144cuda3std3__45__cpo3endE,(_ZN39_INTERNAL_24c907d5_4_k_cu_b40b370a_65144cuda3std3__419piecewise_constructE - _ZN39_INTERNAL_24c907d5_4_k_cu_b40b370a_65144cuda3std3__45__cpo3endE)
_ZN39_INTERNAL_24c907d5_4_k_cu_b40b370a_65144cuda3std3__45__cpo3endE:
	.zero		1
	.type		_ZN39_INTERNAL_24c907d5_4_k_cu_b40b370a_65144cuda3std3__419piecewise_constructE,@object
	.size		_ZN39_INTERNAL_24c907d5_4_k_cu_b40b370a_65144cuda3std3__419piecewise_constructE,(_ZN39_INTERNAL_24c907d5_4_k_cu_b40b370a_65144cuda3std3__45__cpo4cendE - _ZN39_INTERNAL_24c907d5_4_k_cu_b40b370a_65144cuda3std3__419piecewise_constructE)
_ZN39_INTERNAL_24c907d5_4_k_cu_b40b370a_65144cuda3std3__419piecewise_constructE:
	.zero		1
	.type		_ZN39_INTERNAL_24c907d5_4_k_cu_b40b370a_65144cuda3std3__45__cpo4cendE,@object
	.size		_ZN39_INTERNAL_24c907d5_4_k_cu_b40b370a_65144cuda3std3__45__cpo4cendE,(_ZN39_INTERNAL_24c907d5_4_k_cu_b40b370a_65144cuda3std6ranges3__45__cpo4swapE - _ZN39_INTERNAL_24c907d5_4_k_cu_b40b370a_65144cuda3std3__45__cpo4cendE)
_ZN39_INTERNAL_24c907d5_4_k_cu_b40b370a_65144cuda3std3__45__cpo4cendE:
	.zero		1
	.type		_ZN39_INTERNAL_24c907d5_4_k_cu_b40b370a_65144cuda3std6ranges3__45__cpo4swapE,@object
	.size		_ZN39_INTERNAL_24c907d5_4_k_cu_b40b370a_65144cuda3std6ranges3__45__cpo4swapE,(.L_8 - _ZN39_INTERNAL_24c907d5_4_k_cu_b40b370a_65144cuda3std6ranges3__45__cpo4swapE)
_ZN39_INTERNAL_24c907d5_4_k_cu_b40b370a_65144cuda3std6ranges3__45__cpo4swapE:
	.zero		1
.L_8:


//--------------------- .nv.constant0._ZN7cutlass13device_kernelINS_4gemm6kernel13GemmUniversalIN4cute5tupleIJiiiiEEENS1_10collective13CollectiveMmaINS1_34MainloopSm90TmaGmmaWarpSpecializedILi3ENS5_IJNS4_1CILi2EEESB_NSA_ILi1EEEEEENS1_32KernelTmaWarpSpecializedPingpongEEENS5_IJNSA_ILi64EEENSA_ILi256EEENSA_ILi32EEEEEENS_10tfloat32_tENS5_IJlSC_lEEESK_SL_NS4_8TiledMMAINS4_8MMA_AtomIJNS4_4SM904GMMA30MMA_64x256x8_F32TF32TF32_SS_TNILNSP_7ScaleInE1ELSR_1EEEEEENS4_6LayoutINS5_IJSC_SC_SC_EEENS5_IJNSA_ILi0EEESW_SW_EEEEENS5_IJNS4_10UnderscoreESZ_SZ_EEEEENS4_23SM90_TMA_LOAD_MULTICASTENS4_14ComposedLayoutINS4_7SwizzleILi3ELi4ELi3EEENS4_18smem_ptr_flag_bitsILi32EEENSU_INS5_IJNSA_ILi8EEESI_EEENS5_IJSI_SC_EEEEEEEvNS4_8identityES12_S1C_vS1D_EENS_8epilogue10collective6detail29Sm90TmaWarpSpecializedAdapterINS1G_15DefaultEpilogueISK_SL_SL_NS1F_6thread17LinearCombinationISK_Li1EffLNS1K_9ScaleType4KindE0ELNS_15FloatRoundStyleE2ESK_EENS1_15EpilogueDefaultEEEEEvvEEEEvNT_6ParamsE --------------------------
	.section	.nv.constant0._ZN7cutlass13device_kernelINS_4gemm6kernel13GemmUniversalIN4cute5tupleIJiiiiEEENS1_10collective13CollectiveMmaINS1_34MainloopSm90TmaGmmaWarpSpecializedILi3ENS5_IJNS4_1CILi2EEESB_NSA_ILi1EEEEEENS1_32KernelTmaWarpSpecializedPingpongEEENS5_IJNSA_ILi64EEENSA_ILi256EEENSA_ILi32EEEEEENS_10tfloat32_tENS5_IJlSC_lEEESK_SL_NS4_8TiledMMAINS4_8MMA_AtomIJNS4_4SM904GMMA30MMA_64x256x8_F32TF32TF32_SS_TNILNSP_7ScaleInE1ELSR_1EEEEEENS4_6LayoutINS5_IJSC_SC_SC_EEENS5_IJNSA_ILi0EEESW_SW_EEEEENS5_IJNS4_10UnderscoreESZ_SZ_EEEEENS4_23SM90_TMA_LOAD_MULTICASTENS4_14ComposedLayoutINS4_7SwizzleILi3ELi4ELi3EEENS4_18smem_ptr_flag_bitsILi32EEENSU_INS5_IJNSA_ILi8EEESI_EEENS5_IJSI_SC_EEEEEEEvNS4_8identityES12_S1C_vS1D_EENS_8epilogue10collective6detail29Sm90TmaWarpSpecializedAdapterINS1G_15DefaultEpilogueISK_SL_SL_NS1F_6thread17LinearCombinationISK_Li1EffLNS1K_9ScaleType4KindE0ELNS_15FloatRoundStyleE2ESK_EENS1_15EpilogueDefaultEEEEEvvEEEEvNT_6ParamsE,"a",@progbits
	.sectionflags	@""
	.align	4
.nv.constant0._ZN7cutlass13device_kernelINS_4gemm6kernel13GemmUniversalIN4cute5tupleIJiiiiEEENS1_10collective13CollectiveMmaINS1_34MainloopSm90TmaGmmaWarpSpecializedILi3ENS5_IJNS4_1CILi2EEESB_NSA_ILi1EEEEEENS1_32KernelTmaWarpSpecializedPingpongEEENS5_IJNSA_ILi64EEENSA_ILi256EEENSA_ILi32EEEEEENS_10tfloat32_tENS5_IJlSC_lEEESK_SL_NS4_8TiledMMAINS4_8MMA_AtomIJNS4_4SM904GMMA30MMA_64x256x8_F32TF32TF32_SS_TNILNSP_7ScaleInE1ELSR_1EEEEEENS4_6LayoutINS5_IJSC_SC_SC_EEENS5_IJNSA_ILi0EEESW_SW_EEEEENS5_IJNS4_10UnderscoreESZ_SZ_EEEEENS4_23SM90_TMA_LOAD_MULTICASTENS4_14ComposedLayoutINS4_7SwizzleILi3ELi4ELi3EEENS4_18smem_ptr_flag_bitsILi32EEENSU_INS5_IJNSA_ILi8EEESI_EEENS5_IJSI_SC_EEEEEEEvNS4_8identityES12_S1C_vS1D_EENS_8epilogue10collective6detail29Sm90TmaWarpSpecializedAdapterINS1G_15DefaultEpilogueISK_SL_SL_NS1F_6thread17LinearCombinationISK_Li1EffLNS1K_9ScaleType4KindE0ELNS_15FloatRoundStyleE2ESK_EENS1_15EpilogueDefaultEEEEEvvEEEEvNT_6ParamsE:
	.zero		1664


//--------------------- SYMBOLS --------------------------

	.type		.nv.reservedSmem.offset0,@object
	.size		.nv.reservedSmem.offset0,0x4
	.type		__assertfail,@function
